//
// Generated by NVIDIA NVVM Compiler
//
// Compiler Build ID: CL-36424714
// Cuda compilation tools, release 13.0, V13.0.88
// Based on NVVM 20.0.0
//

.version 9.0
.target sm_100
.address_size 64

	// .globl	_Z12getBlock_GPUPiS_ii10Parameters
// _ZZ7SAD_GPUPiS_ii10ParametersS_E10sad_shared has been demoted
// _ZZ8Best_GPUPiiE6shared has been demoted
// _ZZ8Best_GPUPiiE11values_of_x has been demoted
// _ZZ14Best_GPU_finalPiE6shared has been demoted
// _ZZ14Best_GPU_finalPiE11values_of_x has been demoted
// _ZZ14Best_GPU_finalPiE11values_of_y has been demoted

.visible .entry _Z12getBlock_GPUPiS_ii10Parameters(
	.param .u64 .ptr .align 1 _Z12getBlock_GPUPiS_ii10Parameters_param_0,
	.param .u64 .ptr .align 1 _Z12getBlock_GPUPiS_ii10Parameters_param_1,
	.param .u32 _Z12getBlock_GPUPiS_ii10Parameters_param_2,
	.param .u32 _Z12getBlock_GPUPiS_ii10Parameters_param_3,
	.param .align 8 .b8 _Z12getBlock_GPUPiS_ii10Parameters_param_4[40]
)
{
	.reg .b32 	%r<18>;
	.reg .b64 	%rd<9>;

	ld.param.u32 	%r1, [_Z12getBlock_GPUPiS_ii10Parameters_param_4+28];
	ld.param.u32 	%r2, [_Z12getBlock_GPUPiS_ii10Parameters_param_4+8];
	ld.param.u64 	%rd1, [_Z12getBlock_GPUPiS_ii10Parameters_param_0];
	ld.param.u64 	%rd2, [_Z12getBlock_GPUPiS_ii10Parameters_param_1];
	ld.param.u32 	%r3, [_Z12getBlock_GPUPiS_ii10Parameters_param_2];
	ld.param.u32 	%r4, [_Z12getBlock_GPUPiS_ii10Parameters_param_3];
	cvta.to.global.u64 	%rd3, %rd1;
	cvta.to.global.u64 	%rd4, %rd2;
	mov.u32 	%r5, %ctaid.x;
	mov.u32 	%r6, %ntid.x;
	mov.u32 	%r7, %tid.x;
	mad.lo.s32 	%r8, %r5, %r6, %r7;
	mov.u32 	%r9, %ctaid.y;
	mov.u32 	%r10, %ntid.y;
	mov.u32 	%r11, %tid.y;
	mad.lo.s32 	%r12, %r9, %r10, %r11;
	add.s32 	%r13, %r3, %r12;
	add.s32 	%r14, %r4, %r8;
	mad.lo.s32 	%r15, %r2, %r13, %r14;
	mul.wide.u32 	%rd5, %r15, 4;
	add.s64 	%rd6, %rd4, %rd5;
	ld.global.u32 	%r16, [%rd6];
	mad.lo.s32 	%r17, %r1, %r12, %r8;
	mul.wide.u32 	%rd7, %r17, 4;
	add.s64 	%rd8, %rd3, %rd7;
	st.global.u32 	[%rd8], %r16;
	ret;

}
	// .globl	_Z17getSearchArea_GPUPiS_ii10Parametersi
.visible .entry _Z17getSearchArea_GPUPiS_ii10Parametersi(
	.param .u64 .ptr .align 1 _Z17getSearchArea_GPUPiS_ii10Parametersi_param_0,
	.param .u64 .ptr .align 1 _Z17getSearchArea_GPUPiS_ii10Parametersi_param_1,
	.param .u32 _Z17getSearchArea_GPUPiS_ii10Parametersi_param_2,
	.param .u32 _Z17getSearchArea_GPUPiS_ii10Parametersi_param_3,
	.param .align 8 .b8 _Z17getSearchArea_GPUPiS_ii10Parametersi_param_4[40],
	.param .u32 _Z17getSearchArea_GPUPiS_ii10Parametersi_param_5
)
{
	.reg .b32 	%r<21>;
	.reg .b64 	%rd<9>;

	ld.param.u32 	%r1, [_Z17getSearchArea_GPUPiS_ii10Parametersi_param_4+8];
	ld.param.u32 	%r2, [_Z17getSearchArea_GPUPiS_ii10Parametersi_param_4+24];
	ld.param.u64 	%rd1, [_Z17getSearchArea_GPUPiS_ii10Parametersi_param_0];
	ld.param.u64 	%rd2, [_Z17getSearchArea_GPUPiS_ii10Parametersi_param_1];
	ld.param.u32 	%r3, [_Z17getSearchArea_GPUPiS_ii10Parametersi_param_2];
	ld.param.u32 	%r4, [_Z17getSearchArea_GPUPiS_ii10Parametersi_param_3];
	ld.param.u32 	%r5, [_Z17getSearchArea_GPUPiS_ii10Parametersi_param_5];
	cvta.to.global.u64 	%rd3, %rd1;
	cvta.to.global.u64 	%rd4, %rd2;
	mov.u32 	%r6, %ctaid.x;
	mov.u32 	%r7, %ntid.x;
	mov.u32 	%r8, %tid.x;
	mad.lo.s32 	%r9, %r6, %r7, %r8;
	mov.u32 	%r10, %ctaid.y;
	mov.u32 	%r11, %ntid.y;
	mov.u32 	%r12, %tid.y;
	mad.lo.s32 	%r13, %r10, %r11, %r12;
	add.s32 	%r14, %r3, %r13;
	sub.s32 	%r15, %r14, %r2;
	add.s32 	%r16, %r4, %r9;
	sub.s32 	%r17, %r16, %r2;
	mad.lo.s32 	%r18, %r15, %r1, %r17;
	mul.wide.u32 	%rd5, %r18, 4;
	add.s64 	%rd6, %rd4, %rd5;
	ld.global.u32 	%r19, [%rd6];
	mad.lo.s32 	%r20, %r5, %r13, %r9;
	mul.wide.u32 	%rd7, %r20, 4;
	add.s64 	%rd8, %rd3, %rd7;
	st.global.u32 	[%rd8], %r19;
	ret;

}
	// .globl	_Z7SAD_GPUPiS_ii10ParametersS_
.visible .entry _Z7SAD_GPUPiS_ii10ParametersS_(
	.param .u64 .ptr .align 1 _Z7SAD_GPUPiS_ii10ParametersS__param_0,
	.param .u64 .ptr .align 1 _Z7SAD_GPUPiS_ii10ParametersS__param_1,
	.param .u32 _Z7SAD_GPUPiS_ii10ParametersS__param_2,
	.param .u32 _Z7SAD_GPUPiS_ii10ParametersS__param_3,
	.param .align 8 .b8 _Z7SAD_GPUPiS_ii10ParametersS__param_4[40],
	.param .u64 .ptr .align 1 _Z7SAD_GPUPiS_ii10ParametersS__param_5
)
{
	.reg .pred 	%p<5>;
	.reg .b32 	%r<67>;
	.reg .b64 	%rd<13>;
	// demoted variable
	.shared .align 4 .b8 _ZZ7SAD_GPUPiS_ii10ParametersS_E10sad_shared[1024];
	ld.param.u64 	%rd2, [_Z7SAD_GPUPiS_ii10ParametersS__param_0];
	ld.param.u64 	%rd3, [_Z7SAD_GPUPiS_ii10ParametersS__param_1];
	ld.param.u64 	%rd1, [_Z7SAD_GPUPiS_ii10ParametersS__param_5];
	cvta.to.global.u64 	%rd4, %rd3;
	cvta.to.global.u64 	%rd5, %rd2;
	mov.u32 	%r5, %ctaid.y;
	mov.u32 	%r6, %ntid.y;
	mov.u32 	%r7, %tid.y;
	mad.lo.s32 	%r1, %r5, %r6, %r7;
	mov.u32 	%r8, %ctaid.x;
	mov.u32 	%r9, %ntid.x;
	mov.u32 	%r10, %tid.x;
	mad.lo.s32 	%r2, %r8, %r9, %r10;
	shl.b32 	%r11, %r2, 2;
	mov.u32 	%r12, %ctaid.z;
	mov.u32 	%r13, %ntid.z;
	mov.u32 	%r14, %tid.z;
	mad.lo.s32 	%r3, %r12, %r13, %r14;
	shr.u32 	%r15, %r2, 3;
	and.b32  	%r16, %r11, 28;
	mul.wide.s32 	%rd6, %r11, 4;
	add.s64 	%rd7, %rd5, %rd6;
	ld.global.u32 	%r17, [%rd7];
	add.s32 	%r18, %r15, %r1;
	add.s32 	%r19, %r16, %r3;
	mad.lo.s32 	%r20, %r18, 160, %r19;
	mul.wide.s32 	%rd8, %r20, 4;
	add.s64 	%rd9, %rd4, %rd8;
	ld.global.u32 	%r21, [%rd9];
	sub.s32 	%r22, %r17, %r21;
	abs.s32 	%r23, %r22;
	ld.global.u32 	%r24, [%rd7+4];
	ld.global.u32 	%r25, [%rd9+4];
	sub.s32 	%r26, %r24, %r25;
	abs.s32 	%r27, %r26;
	add.s32 	%r28, %r27, %r23;
	ld.global.u32 	%r29, [%rd7+8];
	ld.global.u32 	%r30, [%rd9+8];
	sub.s32 	%r31, %r29, %r30;
	abs.s32 	%r32, %r31;
	add.s32 	%r33, %r28, %r32;
	ld.global.u32 	%r34, [%rd7+12];
	ld.global.u32 	%r35, [%rd9+12];
	sub.s32 	%r36, %r34, %r35;
	abs.s32 	%r37, %r36;
	add.s32 	%r38, %r33, %r37;
	mov.u32 	%r39, _ZZ7SAD_GPUPiS_ii10ParametersS_E10sad_shared;
	add.s32 	%r4, %r39, %r11;
	st.shared.u32 	[%r4], %r38;
	bar.sync 	0;
	setp.gt.s32 	%p1, %r2, 127;
	@%p1 bra 	$L__BB2_2;
	ld.shared.u32 	%r40, [%r4+512];
	ld.shared.u32 	%r41, [%r4];
	add.s32 	%r42, %r41, %r40;
	st.shared.u32 	[%r4], %r42;
$L__BB2_2:
	bar.sync 	0;
	setp.gt.s32 	%p2, %r2, 63;
	@%p2 bra 	$L__BB2_4;
	ld.shared.u32 	%r43, [%r4+256];
	ld.shared.u32 	%r44, [%r4];
	add.s32 	%r45, %r44, %r43;
	st.shared.u32 	[%r4], %r45;
$L__BB2_4:
	bar.sync 	0;
	setp.gt.s32 	%p3, %r2, 31;
	@%p3 bra 	$L__BB2_7;
	ld.volatile.shared.u32 	%r46, [%r4+128];
	ld.volatile.shared.u32 	%r47, [%r4];
	add.s32 	%r48, %r47, %r46;
	st.volatile.shared.u32 	[%r4], %r48;
	ld.volatile.shared.u32 	%r49, [%r4+64];
	ld.volatile.shared.u32 	%r50, [%r4];
	add.s32 	%r51, %r50, %r49;
	st.volatile.shared.u32 	[%r4], %r51;
	ld.volatile.shared.u32 	%r52, [%r4+32];
	ld.volatile.shared.u32 	%r53, [%r4];
	add.s32 	%r54, %r53, %r52;
	st.volatile.shared.u32 	[%r4], %r54;
	ld.volatile.shared.u32 	%r55, [%r4+16];
	ld.volatile.shared.u32 	%r56, [%r4];
	add.s32 	%r57, %r56, %r55;
	st.volatile.shared.u32 	[%r4], %r57;
	ld.volatile.shared.u32 	%r58, [%r4+8];
	ld.volatile.shared.u32 	%r59, [%r4];
	add.s32 	%r60, %r59, %r58;
	st.volatile.shared.u32 	[%r4], %r60;
	ld.volatile.shared.u32 	%r61, [%r4+4];
	ld.volatile.shared.u32 	%r62, [%r4];
	add.s32 	%r63, %r62, %r61;
	st.volatile.shared.u32 	[%r4], %r63;
	setp.ne.s32 	%p4, %r2, 0;
	@%p4 bra 	$L__BB2_7;
	ld.shared.u32 	%r64, [_ZZ7SAD_GPUPiS_ii10ParametersS_E10sad_shared];
	shl.b32 	%r65, %r3, 7;
	add.s32 	%r66, %r65, %r1;
	cvta.to.global.u64 	%rd10, %rd1;
	mul.wide.u32 	%rd11, %r66, 4;
	add.s64 	%rd12, %rd10, %rd11;
	st.global.u32 	[%rd12], %r64;
$L__BB2_7:
	ret;

}
	// .globl	_Z8Best_GPUPii
.visible .entry _Z8Best_GPUPii(
	.param .u64 .ptr .align 1 _Z8Best_GPUPii_param_0,
	.param .u32 _Z8Best_GPUPii_param_1
)
{
	.reg .pred 	%p<15>;
	.reg .b32 	%r<43>;
	.reg .b64 	%rd<9>;
	// demoted variable
	.shared .align 4 .b8 _ZZ8Best_GPUPiiE6shared[512];
	// demoted variable
	.shared .align 4 .b8 _ZZ8Best_GPUPiiE11values_of_x[512];
	ld.param.u64 	%rd2, [_Z8Best_GPUPii_param_0];
	ld.param.u32 	%r13, [_Z8Best_GPUPii_param_1];
	cvta.to.global.u64 	%rd1, %rd2;
	mov.u32 	%r14, %ctaid.x;
	mov.u32 	%r15, %ntid.x;
	mov.u32 	%r16, %tid.x;
	mad.lo.s32 	%r1, %r14, %r15, %r16;
	mov.u32 	%r17, %ctaid.y;
	mov.u32 	%r18, %ntid.y;
	mov.u32 	%r19, %tid.y;
	mad.lo.s32 	%r2, %r17, %r18, %r19;
	mad.lo.s32 	%r20, %r13, %r2, %r1;
	mul.wide.s32 	%rd3, %r20, 4;
	add.s64 	%rd4, %rd1, %rd3;
	ld.global.u32 	%r21, [%rd4];
	shl.b32 	%r22, %r1, 2;
	mov.u32 	%r23, _ZZ8Best_GPUPiiE6shared;
	add.s32 	%r3, %r23, %r22;
	st.shared.u32 	[%r3], %r21;
	mov.u32 	%r24, _ZZ8Best_GPUPiiE11values_of_x;
	add.s32 	%r4, %r24, %r22;
	st.shared.u32 	[%r4], %r1;
	bar.sync 	0;
	setp.gt.s32 	%p1, %r1, 63;
	@%p1 bra 	$L__BB3_3;
	ld.shared.u32 	%r25, [%r3];
	ld.shared.u32 	%r5, [%r3+256];
	setp.lt.s32 	%p2, %r25, %r5;
	@%p2 bra 	$L__BB3_3;
	st.shared.u32 	[%r3], %r5;
	ld.shared.u32 	%r26, [%r4+256];
	st.shared.u32 	[%r4], %r26;
$L__BB3_3:
	bar.sync 	0;
	setp.gt.s32 	%p3, %r1, 31;
	@%p3 bra 	$L__BB3_6;
	ld.shared.u32 	%r27, [%r3];
	ld.shared.u32 	%r6, [%r3+128];
	setp.lt.s32 	%p4, %r27, %r6;
	@%p4 bra 	$L__BB3_6;
	st.shared.u32 	[%r3], %r6;
	ld.shared.u32 	%r28, [%r4+128];
	st.shared.u32 	[%r4], %r28;
$L__BB3_6:
	bar.sync 	0;
	setp.gt.s32 	%p5, %r1, 15;
	@%p5 bra 	$L__BB3_9;
	ld.shared.u32 	%r29, [%r3];
	ld.shared.u32 	%r7, [%r3+64];
	setp.lt.s32 	%p6, %r29, %r7;
	@%p6 bra 	$L__BB3_9;
	st.shared.u32 	[%r3], %r7;
	ld.shared.u32 	%r30, [%r4+64];
	st.shared.u32 	[%r4], %r30;
$L__BB3_9:
	bar.sync 	0;
	setp.gt.s32 	%p7, %r1, 7;
	@%p7 bra 	$L__BB3_12;
	ld.shared.u32 	%r31, [%r3];
	ld.shared.u32 	%r8, [%r3+32];
	setp.lt.s32 	%p8, %r31, %r8;
	@%p8 bra 	$L__BB3_12;
	st.shared.u32 	[%r3], %r8;
	ld.shared.u32 	%r32, [%r4+32];
	st.shared.u32 	[%r4], %r32;
$L__BB3_12:
	bar.sync 	0;
	setp.gt.s32 	%p9, %r1, 3;
	@%p9 bra 	$L__BB3_15;
	ld.shared.u32 	%r33, [%r3];
	ld.shared.u32 	%r9, [%r3+16];
	setp.lt.s32 	%p10, %r33, %r9;
	@%p10 bra 	$L__BB3_15;
	st.shared.u32 	[%r3], %r9;
	ld.shared.u32 	%r34, [%r4+16];
	st.shared.u32 	[%r4], %r34;
$L__BB3_15:
	bar.sync 	0;
	setp.gt.s32 	%p11, %r1, 1;
	@%p11 bra 	$L__BB3_18;
	ld.shared.u32 	%r35, [%r3];
	ld.shared.u32 	%r10, [%r3+8];
	setp.lt.s32 	%p12, %r35, %r10;
	@%p12 bra 	$L__BB3_18;
	st.shared.u32 	[%r3], %r10;
	ld.shared.u32 	%r36, [%r4+8];
	st.shared.u32 	[%r4], %r36;
$L__BB3_18:
	bar.sync 	0;
	setp.gt.s32 	%p13, %r1, 0;
	@%p13 bra 	$L__BB3_22;
	ld.shared.u32 	%r11, [%r3];
	ld.shared.u32 	%r12, [%r3+4];
	setp.ge.s32 	%p14, %r11, %r12;
	@%p14 bra 	$L__BB3_21;
	shl.b32 	%r40, %r2, 1;
	mul.wide.u32 	%rd7, %r40, 4;
	add.s64 	%rd8, %rd1, %rd7;
	st.global.u32 	[%rd8], %r11;
	ld.shared.u32 	%r41, [%r4];
	add.s32 	%r42, %r41, -64;
	st.global.u32 	[%rd8+4], %r42;
	bra.uni 	$L__BB3_22;
$L__BB3_21:
	shl.b32 	%r37, %r2, 1;
	mul.wide.u32 	%rd5, %r37, 4;
	add.s64 	%rd6, %rd1, %rd5;
	st.global.u32 	[%rd6], %r12;
	ld.shared.u32 	%r38, [%r4+4];
	add.s32 	%r39, %r38, -64;
	st.global.u32 	[%rd6+4], %r39;
$L__BB3_22:
	ret;

}
	// .globl	_Z14Best_GPU_finalPi
.visible .entry _Z14Best_GPU_finalPi(
	.param .u64 .ptr .align 1 _Z14Best_GPU_finalPi_param_0
)
{
	.reg .pred 	%p<15>;
	.reg .b32 	%r<47>;
	.reg .b64 	%rd<5>;
	// demoted variable
	.shared .align 4 .b8 _ZZ14Best_GPU_finalPiE6shared[512];
	// demoted variable
	.shared .align 4 .b8 _ZZ14Best_GPU_finalPiE11values_of_x[512];
	// demoted variable
	.shared .align 4 .b8 _ZZ14Best_GPU_finalPiE11values_of_y[512];
	ld.param.u64 	%rd2, [_Z14Best_GPU_finalPi_param_0];
	cvta.to.global.u64 	%rd1, %rd2;
	mov.u32 	%r13, %ctaid.x;
	mov.u32 	%r14, %ntid.x;
	mov.u32 	%r15, %tid.x;
	mad.lo.s32 	%r1, %r13, %r14, %r15;
	shl.b32 	%r16, %r1, 1;
	mul.wide.s32 	%rd3, %r16, 4;
	add.s64 	%rd4, %rd1, %rd3;
	ld.global.u32 	%r17, [%rd4];
	shl.b32 	%r18, %r1, 2;
	mov.u32 	%r19, _ZZ14Best_GPU_finalPiE6shared;
	add.s32 	%r2, %r19, %r18;
	st.shared.u32 	[%r2], %r17;
	ld.global.u32 	%r20, [%rd4+4];
	mov.u32 	%r21, _ZZ14Best_GPU_finalPiE11values_of_x;
	add.s32 	%r3, %r21, %r18;
	st.shared.u32 	[%r3], %r20;
	mov.u32 	%r22, _ZZ14Best_GPU_finalPiE11values_of_y;
	add.s32 	%r4, %r22, %r18;
	st.shared.u32 	[%r4], %r1;
	bar.sync 	0;
	setp.gt.s32 	%p1, %r1, 63;
	@%p1 bra 	$L__BB4_3;
	ld.shared.u32 	%r23, [%r2];
	ld.shared.u32 	%r5, [%r2+256];
	setp.lt.s32 	%p2, %r23, %r5;
	@%p2 bra 	$L__BB4_3;
	st.shared.u32 	[%r2], %r5;
	ld.shared.u32 	%r24, [%r3+256];
	st.shared.u32 	[%r3], %r24;
	ld.shared.u32 	%r25, [%r4+256];
	st.shared.u32 	[%r4], %r25;
$L__BB4_3:
	bar.sync 	0;
	setp.gt.s32 	%p3, %r1, 31;
	@%p3 bra 	$L__BB4_6;
	ld.shared.u32 	%r26, [%r2];
	ld.shared.u32 	%r6, [%r2+128];
	setp.lt.s32 	%p4, %r26, %r6;
	@%p4 bra 	$L__BB4_6;
	st.shared.u32 	[%r2], %r6;
	ld.shared.u32 	%r27, [%r3+128];
	st.shared.u32 	[%r3], %r27;
	ld.shared.u32 	%r28, [%r4+128];
	st.shared.u32 	[%r4], %r28;
$L__BB4_6:
	bar.sync 	0;
	setp.gt.s32 	%p5, %r1, 15;
	@%p5 bra 	$L__BB4_9;
	ld.shared.u32 	%r29, [%r2];
	ld.shared.u32 	%r7, [%r2+64];
	setp.lt.s32 	%p6, %r29, %r7;
	@%p6 bra 	$L__BB4_9;
	st.shared.u32 	[%r2], %r7;
	ld.shared.u32 	%r30, [%r3+64];
	st.shared.u32 	[%r3], %r30;
	ld.shared.u32 	%r31, [%r4+64];
	st.shared.u32 	[%r4], %r31;
$L__BB4_9:
	bar.sync 	0;
	setp.gt.s32 	%p7, %r1, 7;
	@%p7 bra 	$L__BB4_12;
	ld.shared.u32 	%r32, [%r2];
	ld.shared.u32 	%r8, [%r2+32];
	setp.lt.s32 	%p8, %r32, %r8;
	@%p8 bra 	$L__BB4_12;
	st.shared.u32 	[%r2], %r8;
	ld.shared.u32 	%r33, [%r3+32];
	st.shared.u32 	[%r3], %r33;
	ld.shared.u32 	%r34, [%r4+32];
	st.shared.u32 	[%r4], %r34;
$L__BB4_12:
	bar.sync 	0;
	setp.gt.s32 	%p9, %r1, 3;
	@%p9 bra 	$L__BB4_15;
	ld.shared.u32 	%r35, [%r2];
	ld.shared.u32 	%r9, [%r2+16];
	setp.lt.s32 	%p10, %r35, %r9;
	@%p10 bra 	$L__BB4_15;
	st.shared.u32 	[%r2], %r9;
	ld.shared.u32 	%r36, [%r3+16];
	st.shared.u32 	[%r3], %r36;
	ld.shared.u32 	%r37, [%r4+16];
	st.shared.u32 	[%r4], %r37;
$L__BB4_15:
	bar.sync 	0;
	setp.gt.s32 	%p11, %r1, 1;
	@%p11 bra 	$L__BB4_18;
	ld.shared.u32 	%r38, [%r2];
	ld.shared.u32 	%r10, [%r2+8];
	setp.lt.s32 	%p12, %r38, %r10;
	@%p12 bra 	$L__BB4_18;
	st.shared.u32 	[%r2], %r10;
	ld.shared.u32 	%r39, [%r3+8];
	st.shared.u32 	[%r3], %r39;
	ld.shared.u32 	%r40, [%r4+8];
	st.shared.u32 	[%r4], %r40;
$L__BB4_18:
	bar.sync 	0;
	setp.gt.s32 	%p13, %r1, 0;
	@%p13 bra 	$L__BB4_22;
	ld.shared.u32 	%r11, [%r2];
	ld.shared.u32 	%r12, [%r2+4];
	setp.ge.s32 	%p14, %r11, %r12;
	@%p14 bra 	$L__BB4_21;
	ld.shared.u32 	%r44, [%r3];
	st.global.u32 	[%rd1], %r44;
	ld.shared.u32 	%r45, [%r4];
	add.s32 	%r46, %r45, -64;
	st.global.u32 	[%rd1+4], %r46;
	st.global.u32 	[%rd1+8], %r11;
	bra.uni 	$L__BB4_22;
$L__BB4_21:
	ld.shared.u32 	%r41, [%r3+4];
	st.global.u32 	[%rd1], %r41;
	ld.shared.u32 	%r42, [%r4+4];
	add.s32 	%r43, %r42, -64;
	st.global.u32 	[%rd1+4], %r43;
	st.global.u32 	[%rd1+8], %r12;
$L__BB4_22:
	ret;

}


// ===== COMPILED SASS (sm_100) =====

	.target	sm_100

	.elftype	@"ET_EXEC"


//--------------------- .note.nv.tkinfo           --------------------------
	.section	.note.nv.tkinfo,"",@"SHT_NOTE"
	.sectionflags	@"SHF_NOTE_NV_TKINFO"
	.tkinfo
        /*0018*/ 	.word	0x00000002
        /*0030*/ 	.string	""
        /*0030*/ 	.string	"ptxas"
        /*0030*/ 	.string	"Cuda compilation tools, release 13.0, V13.0.88"
        /*0030*/ 	.string	"Build cuda_13.0.r13.0/compiler.36424714_0"
        /*0030*/ 	.string	"-arch sm_100 -m 64 "



//--------------------- .note.nv.cuinfo           --------------------------
	.section	.note.nv.cuinfo,"",@"SHT_NOTE"
	.sectionflags	@"SHF_NOTE_NV_CUINFO"
        /*0018*/ 	.short	0x0002
        /*001a*/ 	.short	0x0064
        /*001c*/ 	.short	0x0082
	.zero		2


//--------------------- .nv.info                  --------------------------
	.section	.nv.info,"",@"SHT_CUDA_INFO"
	.align	4


	//----- nvinfo : EIATTR_REGCOUNT
	.align		4
        /*0000*/ 	.byte	0x04, 0x2f
        /*0002*/ 	.short	(.L_1 - .L_0)
	.align		4
.L_0:
        /*0004*/ 	.word	index@(_Z12getBlock_GPUPiS_ii10Parameters)
        /*0008*/ 	.word	0x0000000a


	//----- nvinfo : EIATTR_FRAME_SIZE
	.align		4
.L_1:
        /*000c*/ 	.byte	0x04, 0x11
        /*000e*/ 	.short	(.L_3 - .L_2)
	.align		4
.L_2:
        /*0010*/ 	.word	index@(_Z12getBlock_GPUPiS_ii10Parameters)
        /*0014*/ 	.word	0x00000000


	//----- nvinfo : EIATTR_REGCOUNT
	.align		4
.L_3:
        /*0018*/ 	.byte	0x04, 0x2f
        /*001a*/ 	.short	(.L_5 - .L_4)
	.align		4
.L_4:
        /*001c*/ 	.word	index@(_Z17getSearchArea_GPUPiS_ii10Parametersi)
        /*0020*/ 	.word	0x0000000a


	//----- nvinfo : EIATTR_FRAME_SIZE
	.align		4
.L_5:
        /*0024*/ 	.byte	0x04, 0x11
        /*0026*/ 	.short	(.L_7 - .L_6)
	.align		4
.L_6:
        /*0028*/ 	.word	index@(_Z17getSearchArea_GPUPiS_ii10Parametersi)
        /*002c*/ 	.word	0x00000000


	//----- nvinfo : EIATTR_REGCOUNT
	.align		4
.L_7:
        /*0030*/ 	.byte	0x04, 0x2f
        /*0032*/ 	.short	(.L_9 - .L_8)
	.align		4
.L_8:
        /*0034*/ 	.word	index@(_Z7SAD_GPUPiS_ii10ParametersS_)
        /*0038*/ 	.word	0x00000014


	//----- nvinfo : EIATTR_FRAME_SIZE
	.align		4
.L_9:
        /*003c*/ 	.byte	0x04, 0x11
        /*003e*/ 	.short	(.L_11 - .L_10)
	.align		4
.L_10:
        /*0040*/ 	.word	index@(_Z7SAD_GPUPiS_ii10ParametersS_)
        /*0044*/ 	.word	0x00000000


	//----- nvinfo : EIATTR_REGCOUNT
	.align		4
.L_11:
        /*0048*/ 	.byte	0x04, 0x2f
        /*004a*/ 	.short	(.L_13 - .L_12)
	.align		4
.L_12:
        /*004c*/ 	.word	index@(_Z8Best_GPUPii)
        /*0050*/ 	.word	0x0000000e


	//----- nvinfo : EIATTR_FRAME_SIZE
	.align		4
.L_13:
        /*0054*/ 	.byte	0x04, 0x11
        /*0056*/ 	.short	(.L_15 - .L_14)
	.align		4
.L_14:
        /*0058*/ 	.word	index@(_Z8Best_GPUPii)
        /*005c*/ 	.word	0x00000000


	//----- nvinfo : EIATTR_REGCOUNT
	.align		4
.L_15:
        /*0060*/ 	.byte	0x04, 0x2f
        /*0062*/ 	.short	(.L_17 - .L_16)
	.align		4
.L_16:
        /*0064*/ 	.word	index@(_Z14Best_GPU_finalPi)
        /*0068*/ 	.word	0x0000000e


	//----- nvinfo : EIATTR_FRAME_SIZE
	.align		4
.L_17:
        /*006c*/ 	.byte	0x04, 0x11
        /*006e*/ 	.short	(.L_19 - .L_18)
	.align		4
.L_18:
        /*0070*/ 	.word	index@(_Z14Best_GPU_finalPi)
        /*0074*/ 	.word	0x00000000


	//----- nvinfo : EIATTR_MIN_STACK_SIZE
	.align		4
.L_19:
        /*0078*/ 	.byte	0x04, 0x12
        /*007a*/ 	.short	(.L_21 - .L_20)
	.align		4
.L_20:
        /*007c*/ 	.word	index@(_Z14Best_GPU_finalPi)
        /*0080*/ 	.word	0x00000000


	//----- nvinfo : EIATTR_MIN_STACK_SIZE
	.align		4
.L_21:
        /*0084*/ 	.byte	0x04, 0x12
        /*0086*/ 	.short	(.L_23 - .L_22)
	.align		4
.L_22:
        /*0088*/ 	.word	index@(_Z8Best_GPUPii)
        /*008c*/ 	.word	0x00000000


	//----- nvinfo : EIATTR_MIN_STACK_SIZE
	.align		4
.L_23:
        /*0090*/ 	.byte	0x04, 0x12
        /*0092*/ 	.short	(.L_25 - .L_24)
	.align		4
.L_24:
        /*0094*/ 	.word	index@(_Z7SAD_GPUPiS_ii10ParametersS_)
        /*0098*/ 	.word	0x00000000


	//----- nvinfo : EIATTR_MIN_STACK_SIZE
	.align		4
.L_25:
        /*009c*/ 	.byte	0x04, 0x12
        /*009e*/ 	.short	(.L_27 - .L_26)
	.align		4
.L_26:
        /*00a0*/ 	.word	index@(_Z17getSearchArea_GPUPiS_ii10Parametersi)
        /*00a4*/ 	.word	0x00000000


	//----- nvinfo : EIATTR_MIN_STACK_SIZE
	.align		4
.L_27:
        /*00a8*/ 	.byte	0x04, 0x12
        /*00aa*/ 	.short	(.L_29 - .L_28)
	.align		4
.L_28:
        /*00ac*/ 	.word	index@(_Z12getBlock_GPUPiS_ii10Parameters)
        /*00b0*/ 	.word	0x00000000
.L_29:


//--------------------- .nv.compat                --------------------------
	.section	.nv.compat,"",@"SHT_CUDA_COMPAT_INFO"
	.align	4
        /*0000*/ 	.byte	0x02, 0x09, 0x00, 0x00, 0x02, 0x02, 0x01, 0x00, 0x02, 0x05, 0x05, 0x00, 0x03, 0x07, 0x01, 0x01
        /*0010*/ 	.byte	0x02, 0x03, 0x00, 0x00, 0x02, 0x06, 0x01, 0x00, 0x04, 0x0b, 0x08, 0x00, 0x09, 0x00, 0x00, 0x00
        /*0020*/ 	.byte	0x00, 0x00, 0x00, 0x00


//--------------------- .nv.info._Z14Best_GPU_finalPi --------------------------
	.section	.nv.info._Z14Best_GPU_finalPi,"",@"SHT_CUDA_INFO"
	.sectionflags	@""
	.align	4


	//----- nvinfo : EIATTR_CUDA_API_VERSION
	.align		4
        /*0000*/ 	.byte	0x04, 0x37
        /*0002*/ 	.short	(.L_31 - .L_30)
.L_30:
        /*0004*/ 	.word	0x00000082


	//----- nvinfo : EIATTR_KPARAM_INFO
	.align		4
.L_31:
        /*0008*/ 	.byte	0x04, 0x17
        /*000a*/ 	.short	(.L_33 - .L_32)
.L_32:
        /*000c*/ 	.word	0x00000000
        /*0010*/ 	.short	0x0000
        /*0012*/ 	.short	0x0000
        /*0014*/ 	.byte	0x00, 0xf5, 0x21, 0x00


	//----- nvinfo : EIATTR_SPARSE_MMA_MASK
	.align		4
.L_33:
        /*0018*/ 	.byte	0x03, 0x50
        /*001a*/ 	.short	0x0000


	//----- nvinfo : EIATTR_MAXREG_COUNT
	.align		4
        /*001c*/ 	.byte	0x03, 0x1b
        /*001e*/ 	.short	0x00ff


	//----- nvinfo : EIATTR_NUM_BARRIERS
	.align		4
        /*0020*/ 	.byte	0x02, 0x4c
        /*0022*/ 	.byte	0x01
	.zero		1


	//----- nvinfo : EIATTR_MERCURY_ISA_VERSION
	.align		4
        /*0024*/ 	.byte	0x03, 0x5f
        /*0026*/ 	.short	0x0101


	//----- nvinfo : EIATTR_VRC_CTA_INIT_COUNT
	.align		4
        /*0028*/ 	.byte	0x02, 0x4a
	.zero		1
	.zero		1


	//----- nvinfo : EIATTR_EXIT_INSTR_OFFSETS
	.align		4
        /*002c*/ 	.byte	0x04, 0x1c
        /*002e*/ 	.short	(.L_35 - .L_34)


	//   ....[0]....
.L_34:
        /*0030*/ 	.word	0x00000680


	//   ....[1]....
        /*0034*/ 	.word	0x00000730


	//   ....[2]....
        /*0038*/ 	.word	0x000007b0


	//----- nvinfo : EIATTR_CRS_STACK_SIZE
	.align		4
.L_35:
        /*003c*/ 	.byte	0x04, 0x1e
        /*003e*/ 	.short	(.L_37 - .L_36)
.L_36:
        /*0040*/ 	.word	0x00000000


	//----- nvinfo : EIATTR_CBANK_PARAM_SIZE
	.align		4
.L_37:
        /*0044*/ 	.byte	0x03, 0x19
        /*0046*/ 	.short	0x0008


	//----- nvinfo : EIATTR_PARAM_CBANK
	.align		4
        /*0048*/ 	.byte	0x04, 0x0a
        /*004a*/ 	.short	(.L_39 - .L_38)
	.align		4
.L_38:
        /*004c*/ 	.word	index@(.nv.constant0._Z14Best_GPU_finalPi)
        /*0050*/ 	.short	0x0380
        /*0052*/ 	.short	0x0008


	//----- nvinfo : EIATTR_SW_WAR
	.align		4
.L_39:
        /*0054*/ 	.byte	0x04, 0x36
        /*0056*/ 	.short	(.L_41 - .L_40)
.L_40:
        /*0058*/ 	.word	0x00000008
.L_41:


//--------------------- .nv.info._Z8Best_GPUPii   --------------------------
	.section	.nv.info._Z8Best_GPUPii,"",@"SHT_CUDA_INFO"
	.sectionflags	@""
	.align	4


	//----- nvinfo : EIATTR_CUDA_API_VERSION
	.align		4
        /*0000*/ 	.byte	0x04, 0x37
        /*0002*/ 	.short	(.L_43 - .L_42)
.L_42:
        /*0004*/ 	.word	0x00000082


	//----- nvinfo : EIATTR_KPARAM_INFO
	.align		4
.L_43:
        /*0008*/ 	.byte	0x04, 0x17
        /*000a*/ 	.short	(.L_45 - .L_44)
.L_44:
        /*000c*/ 	.word	0x00000000
        /*0010*/ 	.short	0x0001
        /*0012*/ 	.short	0x0008
        /*0014*/ 	.byte	0x00, 0xf0, 0x11, 0x00


	//----- nvinfo : EIATTR_KPARAM_INFO
	.align		4
.L_45:
        /*0018*/ 	.byte	0x04, 0x17
        /*001a*/ 	.short	(.L_47 - .L_46)
.L_46:
        /*001c*/ 	.word	0x00000000
        /*0020*/ 	.short	0x0000
        /*0022*/ 	.short	0x0000
        /*0024*/ 	.byte	0x00, 0xf5, 0x21, 0x00


	//----- nvinfo : EIATTR_SPARSE_MMA_MASK
	.align		4
.L_47:
        /*0028*/ 	.byte	0x03, 0x50
        /*002a*/ 	.short	0x0000


	//----- nvinfo : EIATTR_MAXREG_COUNT
	.align		4
        /*002c*/ 	.byte	0x03, 0x1b
        /*002e*/ 	.short	0x00ff


	//----- nvinfo : EIATTR_NUM_BARRIERS
	.align		4
        /*0030*/ 	.byte	0x02, 0x4c
        /*0032*/ 	.byte	0x01
	.zero		1


	//----- nvinfo : EIATTR_MERCURY_ISA_VERSION
	.align		4
        /*0034*/ 	.byte	0x03, 0x5f
        /*0036*/ 	.short	0x0101


	//----- nvinfo : EIATTR_VRC_CTA_INIT_COUNT
	.align		4
        /*0038*/ 	.byte	0x02, 0x4a
	.zero		1
	.zero		1


	//----- nvinfo : EIATTR_EXIT_INSTR_OFFSETS
	.align		4
        /*003c*/ 	.byte	0x04, 0x1c
        /*003e*/ 	.short	(.L_49 - .L_48)


	//   ....[0]....
.L_48:
        /*0040*/ 	.word	0x000005c0


	//   ....[1]....
        /*0044*/ 	.word	0x00000660


	//   ....[2]....
        /*0048*/ 	.word	0x000006d0


	//----- nvinfo : EIATTR_CRS_STACK_SIZE
	.align		4
.L_49:
        /*004c*/ 	.byte	0x04, 0x1e
        /*004e*/ 	.short	(.L_51 - .L_50)
.L_50:
        /*0050*/ 	.word	0x00000000


	//----- nvinfo : EIATTR_CBANK_PARAM_SIZE
	.align		4
.L_51:
        /*0054*/ 	.byte	0x03, 0x19
        /*0056*/ 	.short	0x000c


	//----- nvinfo : EIATTR_PARAM_CBANK
	.align		4
        /*0058*/ 	.byte	0x04, 0x0a
        /*005a*/ 	.short	(.L_53 - .L_52)
	.align		4
.L_52:
        /*005c*/ 	.word	index@(.nv.constant0._Z8Best_GPUPii)
        /*0060*/ 	.short	0x0380
        /*0062*/ 	.short	0x000c


	//----- nvinfo : EIATTR_SW_WAR
	.align		4
.L_53:
        /*0064*/ 	.byte	0x04, 0x36
        /*0066*/ 	.short	(.L_55 - .L_54)
.L_54:
        /*0068*/ 	.word	0x00000008
.L_55:


//--------------------- .nv.info._Z7SAD_GPUPiS_ii10ParametersS_ --------------------------
	.section	.nv.info._Z7SAD_GPUPiS_ii10ParametersS_,"",@"SHT_CUDA_INFO"
	.sectionflags	@""
	.align	4


	//----- nvinfo : EIATTR_CUDA_API_VERSION
	.align		4
        /*0000*/ 	.byte	0x04, 0x37
        /*0002*/ 	.short	(.L_57 - .L_56)
.L_56:
        /*0004*/ 	.word	0x00000082


	//----- nvinfo : EIATTR_KPARAM_INFO
	.align		4
.L_57:
        /*0008*/ 	.byte	0x04, 0x17
        /*000a*/ 	.short	(.L_59 - .L_58)
.L_58:
        /*000c*/ 	.word	0x00000000
        /*0010*/ 	.short	0x0005
        /*0012*/ 	.short	0x0040
        /*0014*/ 	.byte	0x00, 0xf5, 0x21, 0x00


	//----- nvinfo : EIATTR_KPARAM_INFO
	.align		4
.L_59:
        /*0018*/ 	.byte	0x04, 0x17
        /*001a*/ 	.short	(.L_61 - .L_60)
.L_60:
        /*001c*/ 	.word	0x00000000
        /*0020*/ 	.short	0x0004
        /*0022*/ 	.short	0x0018
        /*0024*/ 	.byte	0x00, 0xf0, 0xa1, 0x00


	//----- nvinfo : EIATTR_KPARAM_INFO
	.align		4
.L_61:
        /*0028*/ 	.byte	0x04, 0x17
        /*002a*/ 	.short	(.L_63 - .L_62)
.L_62:
        /*002c*/ 	.word	0x00000000
        /*0030*/ 	.short	0x0003
        /*0032*/ 	.short	0x0014
        /*0034*/ 	.byte	0x00, 0xf0, 0x11, 0x00


	//----- nvinfo : EIATTR_KPARAM_INFO
	.align		4
.L_63:
        /*0038*/ 	.byte	0x04, 0x17
        /*003a*/ 	.short	(.L_65 - .L_64)
.L_64:
        /*003c*/ 	.word	0x00000000
        /*0040*/ 	.short	0x0002
        /*0042*/ 	.short	0x0010
        /*0044*/ 	.byte	0x00, 0xf0, 0x11, 0x00


	//----- nvinfo : EIATTR_KPARAM_INFO
	.align		4
.L_65:
        /*0048*/ 	.byte	0x04, 0x17
        /*004a*/ 	.short	(.L_67 - .L_66)
.L_66:
        /*004c*/ 	.word	0x00000000
        /*0050*/ 	.short	0x0001
        /*0052*/ 	.short	0x0008
        /*0054*/ 	.byte	0x00, 0xf5, 0x21, 0x00


	//----- nvinfo : EIATTR_KPARAM_INFO
	.align		4
.L_67:
        /*0058*/ 	.byte	0x04, 0x17
        /*005a*/ 	.short	(.L_69 - .L_68)
.L_68:
        /*005c*/ 	.word	0x00000000
        /*0060*/ 	.short	0x0000
        /*0062*/ 	.short	0x0000
        /*0064*/ 	.byte	0x00, 0xf5, 0x21, 0x00


	//----- nvinfo : EIATTR_SPARSE_MMA_MASK
	.align		4
.L_69:
        /*0068*/ 	.byte	0x03, 0x50
        /*006a*/ 	.short	0x0000


	//----- nvinfo : EIATTR_MAXREG_COUNT
	.align		4
        /*006c*/ 	.byte	0x03, 0x1b
        /*006e*/ 	.short	0x00ff


	//----- nvinfo : EIATTR_NUM_BARRIERS
	.align		4
        /*0070*/ 	.byte	0x02, 0x4c
        /*0072*/ 	.byte	0x01
	.zero		1


	//----- nvinfo : EIATTR_MERCURY_ISA_VERSION
	.align		4
        /*0074*/ 	.byte	0x03, 0x5f
        /*0076*/ 	.short	0x0101


	//----- nvinfo : EIATTR_VRC_CTA_INIT_COUNT
	.align		4
        /*0078*/ 	.byte	0x02, 0x4a
	.zero		1
	.zero		1


	//----- nvinfo : EIATTR_EXIT_INSTR_OFFSETS
	.align		4
        /*007c*/ 	.byte	0x04, 0x1c
        /*007e*/ 	.short	(.L_71 - .L_70)


	//   ....[0]....
.L_70:
        /*0080*/ 	.word	0x000003c0


	//   ....[1]....
        /*0084*/ 	.word	0x00000560


	//   ....[2]....
        /*0088*/ 	.word	0x000005c0


	//----- nvinfo : EIATTR_CBANK_PARAM_SIZE
	.align		4
.L_71:
        /*008c*/ 	.byte	0x03, 0x19
        /*008e*/ 	.short	0x0048


	//----- nvinfo : EIATTR_PARAM_CBANK
	.align		4
        /*0090*/ 	.byte	0x04, 0x0a
        /*0092*/ 	.short	(.L_73 - .L_72)
	.align		4
.L_72:
        /*0094*/ 	.word	index@(.nv.constant0._Z7SAD_GPUPiS_ii10ParametersS_)
        /*0098*/ 	.short	0x0380
        /*009a*/ 	.short	0x0048


	//----- nvinfo : EIATTR_SW_WAR
	.align		4
.L_73:
        /*009c*/ 	.byte	0x04, 0x36
        /*009e*/ 	.short	(.L_75 - .L_74)
.L_74:
        /*00a0*/ 	.word	0x00000008
.L_75:


//--------------------- .nv.info._Z17getSearchArea_GPUPiS_ii10Parametersi --------------------------
	.section	.nv.info._Z17getSearchArea_GPUPiS_ii10Parametersi,"",@"SHT_CUDA_INFO"
	.sectionflags	@""
	.align	4


	//----- nvinfo : EIATTR_CUDA_API_VERSION
	.align		4
        /*0000*/ 	.byte	0x04, 0x37
        /*0002*/ 	.short	(.L_77 - .L_76)
.L_76:
        /*0004*/ 	.word	0x00000082


	//----- nvinfo : EIATTR_KPARAM_INFO
	.align		4
.L_77:
        /*0008*/ 	.byte	0x04, 0x17
        /*000a*/ 	.short	(.L_79 - .L_78)
.L_78:
        /*000c*/ 	.word	0x00000000
        /*0010*/ 	.short	0x0005
        /*0012*/ 	.short	0x0040
        /*0014*/ 	.byte	0x00, 0xf0, 0x11, 0x00


	//----- nvinfo : EIATTR_KPARAM_INFO
	.align		4
.L_79:
        /*0018*/ 	.byte	0x04, 0x17
        /*001a*/ 	.short	(.L_81 - .L_80)
.L_80:
        /*001c*/ 	.word	0x00000000
        /*0020*/ 	.short	0x0004
        /*0022*/ 	.short	0x0018
        /*0024*/ 	.byte	0x00, 0xf0, 0xa1, 0x00


	//----- nvinfo : EIATTR_KPARAM_INFO
	.align		4
.L_81:
        /*0028*/ 	.byte	0x04, 0x17
        /*002a*/ 	.short	(.L_83 - .L_82)
.L_82:
        /*002c*/ 	.word	0x00000000
        /*0030*/ 	.short	0x0003
        /*0032*/ 	.short	0x0014
        /*0034*/ 	.byte	0x00, 0xf0, 0x11, 0x00


	//----- nvinfo : EIATTR_KPARAM_INFO
	.align		4
.L_83:
        /*0038*/ 	.byte	0x04, 0x17
        /*003a*/ 	.short	(.L_85 - .L_84)
.L_84:
        /*003c*/ 	.word	0x00000000
        /*0040*/ 	.short	0x0002
        /*0042*/ 	.short	0x0010
        /*0044*/ 	.byte	0x00, 0xf0, 0x11, 0x00


	//----- nvinfo : EIATTR_KPARAM_INFO
	.align		4
.L_85:
        /*0048*/ 	.byte	0x04, 0x17
        /*004a*/ 	.short	(.L_87 - .L_86)
.L_86:
        /*004c*/ 	.word	0x00000000
        /*0050*/ 	.short	0x0001
        /*0052*/ 	.short	0x0008
        /*0054*/ 	.byte	0x00, 0xf5, 0x21, 0x00


	//----- nvinfo : EIATTR_KPARAM_INFO
	.align		4
.L_87:
        /*0058*/ 	.byte	0x04, 0x17
        /*005a*/ 	.short	(.L_89 - .L_88)
.L_88:
        /*005c*/ 	.word	0x00000000
        /*0060*/ 	.short	0x0000
        /*0062*/ 	.short	0x0000
        /*0064*/ 	.byte	0x00, 0xf5, 0x21, 0x00


	//----- nvinfo : EIATTR_SPARSE_MMA_MASK
	.align		4
.L_89:
        /*0068*/ 	.byte	0x03, 0x50
        /*006a*/ 	.short	0x0000


	//----- nvinfo : EIATTR_MAXREG_COUNT
	.align		4
        /*006c*/ 	.byte	0x03, 0x1b
        /*006e*/ 	.short	0x00ff


	//----- nvinfo : EIATTR_MERCURY_ISA_VERSION
	.align		4
        /*0070*/ 	.byte	0x03, 0x5f
        /*0072*/ 	.short	0x0101


	//----- nvinfo : EIATTR_VRC_CTA_INIT_COUNT
	.align		4
        /*0074*/ 	.byte	0x02, 0x4a
	.zero		1
	.zero		1


	//----- nvinfo : EIATTR_EXIT_INSTR_OFFSETS
	.align		4
        /*0078*/ 	.byte	0x04, 0x1c
        /*007a*/ 	.short	(.L_91 - .L_90)


	//   ....[0]....
.L_90:
        /*007c*/ 	.word	0x00000180


	//----- nvinfo : EIATTR_CBANK_PARAM_SIZE
	.align		4
.L_91:
        /*0080*/ 	.byte	0x03, 0x19
        /*0082*/ 	.short	0x0044


	//----- nvinfo : EIATTR_PARAM_CBANK
	.align		4
        /*0084*/ 	.byte	0x04, 0x0a
        /*0086*/ 	.short	(.L_93 - .L_92)
	.align		4
.L_92:
        /*0088*/ 	.word	index@(.nv.constant0._Z17getSearchArea_GPUPiS_ii10Parametersi)
        /*008c*/ 	.short	0x0380
        /*008e*/ 	.short	0x0044


	//----- nvinfo : EIATTR_SW_WAR
	.align		4
.L_93:
        /*0090*/ 	.byte	0x04, 0x36
        /*0092*/ 	.short	(.L_95 - .L_94)
.L_94:
        /*0094*/ 	.word	0x00000008
.L_95:


//--------------------- .nv.info._Z12getBlock_GPUPiS_ii10Parameters --------------------------
	.section	.nv.info._Z12getBlock_GPUPiS_ii10Parameters,"",@"SHT_CUDA_INFO"
	.sectionflags	@""
	.align	4


	//----- nvinfo : EIATTR_CUDA_API_VERSION
	.align		4
        /*0000*/ 	.byte	0x04, 0x37
        /*0002*/ 	.short	(.L_97 - .L_96)
.L_96:
        /*0004*/ 	.word	0x00000082


	//----- nvinfo : EIATTR_KPARAM_INFO
	.align		4
.L_97:
        /*0008*/ 	.byte	0x04, 0x17
        /*000a*/ 	.short	(.L_99 - .L_98)
.L_98:
        /*000c*/ 	.word	0x00000000
        /*0010*/ 	.short	0x0004
        /*0012*/ 	.short	0x0018
        /*0014*/ 	.byte	0x00, 0xf0, 0xa1, 0x00


	//----- nvinfo : EIATTR_KPARAM_INFO
	.align		4
.L_99:
        /*0018*/ 	.byte	0x04, 0x17
        /*001a*/ 	.short	(.L_101 - .L_100)
.L_100:
        /*001c*/ 	.word	0x00000000
        /*0020*/ 	.short	0x0003
        /*0022*/ 	.short	0x0014
        /*0024*/ 	.byte	0x00, 0xf0, 0x11, 0x00


	//----- nvinfo : EIATTR_KPARAM_INFO
	.align		4
.L_101:
        /*0028*/ 	.byte	0x04, 0x17
        /*002a*/ 	.short	(.L_103 - .L_102)
.L_102:
        /*002c*/ 	.word	0x00000000
        /*0030*/ 	.short	0x0002
        /*0032*/ 	.short	0x0010
        /*0034*/ 	.byte	0x00, 0xf0, 0x11, 0x00


	//----- nvinfo : EIATTR_KPARAM_INFO
	.align		4
.L_103:
        /*0038*/ 	.byte	0x04, 0x17
        /*003a*/ 	.short	(.L_105 - .L_104)
.L_104:
        /*003c*/ 	.word	0x00000000
        /*0040*/ 	.short	0x0001
        /*0042*/ 	.short	0x0008
        /*0044*/ 	.byte	0x00, 0xf5, 0x21, 0x00


	//----- nvinfo : EIATTR_KPARAM_INFO
	.align		4
.L_105:
        /*0048*/ 	.byte	0x04, 0x17
        /*004a*/ 	.short	(.L_107 - .L_106)
.L_106:
        /*004c*/ 	.word	0x00000000
        /*0050*/ 	.short	0x0000
        /*0052*/ 	.short	0x0000
        /*0054*/ 	.byte	0x00, 0xf5, 0x21, 0x00


	//----- nvinfo : EIATTR_SPARSE_MMA_MASK
	.align		4
.L_107:
        /*0058*/ 	.byte	0x03, 0x50
        /*005a*/ 	.short	0x0000


	//----- nvinfo : EIATTR_MAXREG_COUNT
	.align		4
        /*005c*/ 	.byte	0x03, 0x1b
        /*005e*/ 	.short	0x00ff


	//----- nvinfo : EIATTR_MERCURY_ISA_VERSION
	.align		4
        /*0060*/ 	.byte	0x03, 0x5f
        /*0062*/ 	.short	0x0101


	//----- nvinfo : EIATTR_VRC_CTA_INIT_COUNT
	.align		4
        /*0064*/ 	.byte	0x02, 0x4a
	.zero		1
	.zero		1


	//----- nvinfo : EIATTR_EXIT_INSTR_OFFSETS
	.align		4
        /*0068*/ 	.byte	0x04, 0x1c
        /*006a*/ 	.short	(.L_109 - .L_108)


	//   ....[0]....
.L_108:
        /*006c*/ 	.word	0x00000170


	//----- nvinfo : EIATTR_CBANK_PARAM_SIZE
	.align		4
.L_109:
        /*0070*/ 	.byte	0x03, 0x19
        /*0072*/ 	.short	0x0040


	//----- nvinfo : EIATTR_PARAM_CBANK
	.align		4
        /*0074*/ 	.byte	0x04, 0x0a
        /*0076*/ 	.short	(.L_111 - .L_110)
	.align		4
.L_110:
        /*0078*/ 	.word	index@(.nv.constant0._Z12getBlock_GPUPiS_ii10Parameters)
        /*007c*/ 	.short	0x0380
        /*007e*/ 	.short	0x0040


	//----- nvinfo : EIATTR_SW_WAR
	.align		4
.L_111:
        /*0080*/ 	.byte	0x04, 0x36
        /*0082*/ 	.short	(.L_113 - .L_112)
.L_112:
        /*0084*/ 	.word	0x00000008
.L_113:


//--------------------- .nv.callgraph             --------------------------
	.section	.nv.callgraph,"",@"SHT_CUDA_CALLGRAPH"
	.align	4
	.sectionentsize	8
	.align		4
        /*0000*/ 	.word	0x00000000
	.align		4
        /*0004*/ 	.word	0xffffffff
	.align		4
        /*0008*/ 	.word	0x00000000
	.align		4
        /*000c*/ 	.word	0xfffffffe
	.align		4
        /*0010*/ 	.word	0x00000000
	.align		4
        /*0014*/ 	.word	0xfffffffd
	.align		4
        /*0018*/ 	.word	0x00000000
	.align		4
        /*001c*/ 	.word	0xfffffffc


//--------------------- .text._Z14Best_GPU_finalPi --------------------------
	.section	.text._Z14Best_GPU_finalPi,"ax",@progbits
	.align	128
        .global         _Z14Best_GPU_finalPi
        .type           _Z14Best_GPU_finalPi,@function
        .size           _Z14Best_GPU_finalPi,(.L_x_29 - _Z14Best_GPU_finalPi)
        .other          _Z14Best_GPU_finalPi,@"STO_CUDA_ENTRY STV_DEFAULT"
_Z14Best_GPU_finalPi:
.text._Z14Best_GPU_finalPi:
[----:B------:R-:W-:Y:S01]  /*0000*/  LDC R1, c[0x0][0x37c] ;  /* 0x0000df00ff017b82 */ /* 0x000fe20000000800 */
[----:B------:R-:W0:Y:S07]  /*0010*/  S2R R0, SR_TID.X ;  /* 0x0000000000007919 */ /* 0x000e2e0000002100 */
[----:B------:R-:W0:Y:S01]  /*0020*/  S2UR UR4, SR_CTAID.X ;  /* 0x00000000000479c3 */ /* 0x000e220000002500 */
[----:B------:R-:W1:Y:S07]  /*0030*/  LDCU.64 UR8, c[0x0][0x358] ;  /* 0x00006b00ff0877ac */ /* 0x000e6e0008000a00 */
[----:B------:R-:W0:Y:S08]  /*0040*/  LDC R5, c[0x0][0x360] ;  /* 0x0000d800ff057b82 */ /* 0x000e300000000800 */
[----:B------:R-:W2:Y:S01]  /*0050*/  LDC.64 R2, c[0x0][0x380] ;  /* 0x0000e000ff027b82 */ /* 0x000ea20000000a00 */
[----:B0-----:R-:W-:-:S04]  /*0060*/  IMAD R5, R5, UR4, R0 ;  /* 0x0000000405057c24 */ /* 0x001fc8000f8e0200 */
[----:B------:R-:W-:-:S04]  /*0070*/  IMAD.SHL.U32 R7, R5, 0x2, RZ ;  /* 0x0000000205077824 */ /* 0x000fc800078e00ff */
[----:B--2---:R-:W-:-:S05]  /*0080*/  IMAD.WIDE R2, R7, 0x4, R2 ;  /* 0x0000000407027825 */ /* 0x004fca00078e0202 */
[----:B-1----:R-:W2:Y:S04]  /*0090*/  LDG.E R4, desc[UR8][R2.64] ;  /* 0x0000000802047981 */ /* 0x002ea8000c1e1900 */
[----:B------:R0:W3:Y:S01]  /*00a0*/  LDG.E R7, desc[UR8][R2.64+0x4] ;  /* 0x0000040802077981 */ /* 0x0000e2000c1e1900 */
[----:B------:R-:W1:Y:S01]  /*00b0*/  S2UR UR7, SR_CgaCtaId ;  /* 0x00000000000779c3 */ /* 0x000e620000008800 */
[----:B------:R-:W-:Y:S01]  /*00c0*/  UMOV UR4, 0x400 ;  /* 0x0000040000047882 */ /* 0x000fe20000000000 */
[C---:B------:R-:W-:Y:S01]  /*00d0*/  ISETP.GT.AND P6, PT, R5.reuse, 0x3f, PT ;  /* 0x0000003f0500780c */ /* 0x040fe20003fc4270 */
[----:B------:R-:W-:Y:S01]  /*00e0*/  UIADD3 UR5, UPT, UPT, UR4, 0x200, URZ ;  /* 0x0000020004057890 */ /* 0x000fe2000fffe0ff */
[----:B------:R-:W-:Y:S01]  /*00f0*/  BSSY.RECONVERGENT B0, `(.L_x_0) ;  /* 0x000001b000007945 */ /* 0x000fe20003800200 */
[----:B------:R-:W-:Y:S01]  /*0100*/  UIADD3 UR6, UPT, UPT, UR4, 0x400, URZ ;  /* 0x0000040004067890 */ /* 0x000fe2000fffe0ff */
[----:B------:R-:W-:-:S02]  /*0110*/  ISETP.GT.AND P0, PT, R5, 0x1f, PT ;  /* 0x0000001f0500780c */ /* 0x000fc40003f04270 */
[C---:B------:R-:W-:Y:S02]  /*0120*/  ISETP.GT.AND P1, PT, R5.reuse, 0xf, PT ;  /* 0x0000000f0500780c */ /* 0x040fe40003f24270 */
[C---:B------:R-:W-:Y:S02]  /*0130*/  ISETP.GT.AND P2, PT, R5.reuse, 0x7, PT ;  /* 0x000000070500780c */ /* 0x040fe40003f44270 */
[C---:B------:R-:W-:Y:S02]  /*0140*/  ISETP.GT.AND P3, PT, R5.reuse, 0x3, PT ;  /* 0x000000030500780c */ /* 0x040fe40003f64270 */
[C---:B------:R-:W-:Y:S02]  /*0150*/  ISETP.GT.AND P4, PT, R5.reuse, 0x1, PT ;  /* 0x000000010500780c */ /* 0x040fe40003f84270 */
[----:B------:R-:W-:Y:S01]  /*0160*/  ISETP.GT.AND P5, PT, R5, RZ, PT ;  /* 0x000000ff0500720c */ /* 0x000fe20003fa4270 */
[----:B-1----:R-:W-:Y:S02]  /*0170*/  ULEA UR4, UR7, UR4, 0x18 ;  /* 0x0000000407047291 */ /* 0x002fe4000f8ec0ff */
[----:B------:R-:W-:-:S02]  /*0180*/  ULEA UR5, UR7, UR5, 0x18 ;  /* 0x0000000507057291 */ /* 0x000fc4000f8ec0ff */
[----:B------:R-:W-:Y:S02]  /*0190*/  ULEA UR6, UR7, UR6, 0x18 ;  /* 0x0000000607067291 */ /* 0x000fe4000f8ec0ff */
[C---:B0-----:R-:W-:Y:S02]  /*01a0*/  LEA R3, R5.reuse, UR4, 0x2 ;  /* 0x0000000405037c11 */ /* 0x041fe4000f8e10ff */
[C---:B------:R-:W-:Y:S02]  /*01b0*/  LEA R0, R5.reuse, UR5, 0x2 ;  /* 0x0000000505007c11 */ /* 0x040fe4000f8e10ff */
[----:B------:R-:W-:Y:S01]  /*01c0*/  LEA R2, R5, UR6, 0x2 ;  /* 0x0000000605027c11 */ /* 0x000fe2000f8e10ff */
[----:B--2---:R0:W-:Y:S04]  /*01d0*/  STS [R3], R4 ;  /* 0x0000000403007388 */ /* 0x0041e80000000800 */
[----:B---3--:R0:W-:Y:S04]  /*01e0*/  STS [R0], R7 ;  /* 0x0000000700007388 */ /* 0x0081e80000000800 */
[----:B------:R0:W-:Y:S01]  /*01f0*/  STS [R2], R5 ;  /* 0x0000000502007388 */ /* 0x0001e20000000800 */
[----:B------:R-:W-:Y:S06]  /*0200*/  BAR.SYNC.DEFER_BLOCKING 0x0 ;  /* 0x0000000000007b1d */ /* 0x000fec0000010000 */
[----:B------:R-:W-:Y:S05]  /*0210*/  @P6 BRA `(.L_x_1) ;  /* 0x0000000000206947 */ /* 0x000fea0003800000 */
[----:B0-----:R-:W-:Y:S04]  /*0220*/  LDS R4, [R3] ;  /* 0x0000000003047984 */ /* 0x001fe80000000800 */
[----:B------:R-:W0:Y:S02]  /*0230*/  LDS R5, [R3+0x100] ;  /* 0x0001000003057984 */ /* 0x000e240000000800 */
[----:B0-----:R-:W-:-:S13]  /*0240*/  ISETP.GE.AND P6, PT, R4, R5, PT ;  /* 0x000000050400720c */ /* 0x001fda0003fc6270 */
[----:B------:R-:W-:Y:S04]  /*0250*/  @P6 STS [R3], R5 ;  /* 0x0000000503006388 */ /* 0x000fe80000000800 */
[----:B------:R-:W0:Y:S04]  /*0260*/  @P6 LDS R7, [R0+0x100] ;  /* 0x0001000000076984 */ /* 0x000e280000000800 */
[----:B0-----:R-:W-:Y:S04]  /*0270*/  @P6 STS [R0], R7 ;  /* 0x0000000700006388 */ /* 0x001fe80000000800 */
[----:B------:R-:W0:Y:S04]  /*0280*/  @P6 LDS R9, [R2+0x100] ;  /* 0x0001000002096984 */ /* 0x000e280000000800 */
[----:B0-----:R1:W-:Y:S02]  /*0290*/  @P6 STS [R2], R9 ;  /* 0x0000000902006388 */ /* 0x0013e40000000800 */
.L_x_1:
[----:B------:R-:W-:Y:S05]  /*02a0*/  BSYNC.RECONVERGENT B0 ;  /* 0x0000000000007941 */ /* 0x000fea0003800200 */
.L_x_0:
[----:B------:R-:W-:Y:S06]  /*02b0*/  BAR.SYNC.DEFER_BLOCKING 0x0 ;  /* 0x0000000000007b1d */ /* 0x000fec0000010000 */
[----:B------:R-:W-:Y:S04]  /*02c0*/  BSSY.RECONVERGENT B0, `(.L_x_2) ;  /* 0x000000a000007945 */ /* 0x000fe80003800200 */
[----:B------:R-:W-:Y:S05]  /*02d0*/  @P0 BRA `(.L_x_3) ;  /* 0x0000000000200947 */ /* 0x000fea0003800000 */
[----:B0-----:R-:W-:Y:S04]  /*02e0*/  LDS R4, [R3] ;  /* 0x0000000003047984 */ /* 0x001fe80000000800 */
[----:B------:R-:W0:Y:S02]  /*02f0*/  LDS R5, [R3+0x80] ;  /* 0x0000800003057984 */ /* 0x000e240000000800 */
[----:B0-----:R-:W-:-:S13]  /*0300*/  ISETP.GE.AND P0, PT, R4, R5, PT ;  /* 0x000000050400720c */ /* 0x001fda0003f06270 */
[----:B------:R-:W-:Y:S04]  /*0310*/  @P0 STS [R3], R5 ;  /* 0x0000000503000388 */ /* 0x000fe80000000800 */
[----:B------:R-:W0:Y:S04]  /*0320*/  @P0 LDS R7, [R0+0x80] ;  /* 0x0000800000070984 */ /* 0x000e280000000800 */
[----:B0-----:R-:W-:Y:S04]  /*0330*/  @P0 STS [R0], R7 ;  /* 0x0000000700000388 */ /* 0x001fe80000000800 */
[----:B-1----:R-:W0:Y:S04]  /*0340*/  @P0 LDS R9, [R2+0x80] ;  /* 0x0000800002090984 */ /* 0x002e280000000800 */
[----:B0-----:R2:W-:Y:S02]  /*0350*/  @P0 STS [R2], R9 ;  /* 0x0000000902000388 */ /* 0x0015e40000000800 */
.L_x_3:
[----:B------:R-:W-:Y:S05]  /*0360*/  BSYNC.RECONVERGENT B0 ;  /* 0x0000000000007941 */ /* 0x000fea0003800200 */
.L_x_2:
        /* <DEDUP_REMOVED lines=9> */
[----:B-12---:R-:W0:Y:S04]  /*0400*/  @P0 LDS R9, [R2+0x40] ;  /* 0x0000400002090984 */ /* 0x006e280000000800 */
[----:B0-----:R3:W-:Y:S02]  /*0410*/  @P0 STS [R2], R9 ;  /* 0x0000000902000388 */ /* 0x0017e40000000800 */
.L_x_5:
[----:B------:R-:W-:Y:S05]  /*0420*/  BSYNC.RECONVERGENT B0 ;  /* 0x0000000000007941 */ /* 0x000fea0003800200 */
.L_x_4:
        /* <DEDUP_REMOVED lines=9> */
[----:B-123--:R-:W0:Y:S04]  /*04c0*/  @P0 LDS R9, [R2+0x20] ;  /* 0x0000200002090984 */ /* 0x00ee280000000800 */
[----:B0-----:R4:W-:Y:S02]  /*04d0*/  @P0 STS [R2], R9 ;  /* 0x0000000902000388 */ /* 0x0019e40000000800 */
.L_x_7:
[----:B------:R-:W-:Y:S05]  /*04e0*/  BSYNC.RECONVERGENT B0 ;  /* 0x0000000000007941 */ /* 0x000fea0003800200 */
.L_x_6:
        /* <DEDUP_REMOVED lines=9> */
[----:B-1234-:R-:W0:Y:S04]  /*0580*/  @P0 LDS R9, [R2+0x10] ;  /* 0x0000100002090984 */ /* 0x01ee280000000800 */
[----:B0-----:R0:W-:Y:S02]  /*0590*/  @P0 STS [R2], R9 ;  /* 0x0000000902000388 */ /* 0x0011e40000000800 */
.L_x_9:
[----:B------:R-:W-:Y:S05]  /*05a0*/  BSYNC.RECONVERGENT B0 ;  /* 0x0000000000007941 */ /* 0x000fea0003800200 */
.L_x_8:
        /* <DEDUP_REMOVED lines=11> */
.L_x_11:
[----:B------:R-:W-:Y:S05]  /*0660*/  BSYNC.RECONVERGENT B0 ;  /* 0x0000000000007941 */ /* 0x000fea0003800200 */
.L_x_10:
[----:B------:R-:W-:Y:S06]  /*0670*/  BAR.SYNC.DEFER_BLOCKING 0x0 ;  /* 0x0000000000007b1d */ /* 0x000fec0000010000 */
[----:B------:R-:W-:Y:S05]  /*0680*/  @P5 EXIT ;  /* 0x000000000000594d */ /* 0x000fea0003800000 */
[----:B0-----:R-:W-:Y:S04]  /*0690*/  LDS R7, [R3] ;  /* 0x0000000003077984 */ /* 0x001fe80000000800 */
[----:B------:R-:W0:Y:S02]  /*06a0*/  LDS R6, [R3+0x4] ;  /* 0x0000040003067984 */ /* 0x000e240000000800 */
[----:B0-----:R-:W-:-:S13]  /*06b0*/  ISETP.GE.AND P0, PT, R7, R6, PT ;  /* 0x000000060700720c */ /* 0x001fda0003f06270 */
[----:B------:R-:W0:Y:S01]  /*06c0*/  @!P0 LDS R8, [R2] ;  /* 0x0000000002088984 */ /* 0x000e220000000800 */
[----:B------:R-:W5:Y:S03]  /*06d0*/  @!P0 LDC.64 R4, c[0x0][0x380] ;  /* 0x0000e000ff048b82 */ /* 0x000f660000000a00 */
[----:B-1234-:R-:W1:Y:S04]  /*06e0*/  @!P0 LDS R9, [R0] ;  /* 0x0000000000098984 */ /* 0x01ee680000000800 */
[----:B-----5:R2:W-:Y:S01]  /*06f0*/  @!P0 STG.E desc[UR8][R4.64+0x8], R7 ;  /* 0x0000080704008986 */ /* 0x0205e2000c101908 */
[----:B0-----:R-:W-:-:S03]  /*0700*/  @!P0 VIADD R11, R8, 0xffffffc0 ;  /* 0xffffffc0080b8836 */ /* 0x001fc60000000000 */
[----:B-1----:R2:W-:Y:S04]  /*0710*/  @!P0 STG.E desc[UR8][R4.64], R9 ;  /* 0x0000000904008986 */ /* 0x0025e8000c101908 */
[----:B------:R2:W-:Y:S01]  /*0720*/  @!P0 STG.E desc[UR8][R4.64+0x4], R11 ;  /* 0x0000040b04008986 */ /* 0x0005e2000c101908 */
[----:B------:R-:W-:Y:S05]  /*0730*/  @!P0 EXIT ;  /* 0x000000000000894d */ /* 0x000fea0003800000 */
[----:B------:R-:W0:Y:S01]  /*0740*/  LDS R2, [R2+0x4] ;  /* 0x0000040002027984 */ /* 0x000e220000000800 */
[----:B--2---:R-:W1:Y:S03]  /*0750*/  LDC.64 R4, c[0x0][0x380] ;  /* 0x0000e000ff047b82 */ /* 0x004e660000000a00 */
[----:B------:R-:W2:Y:S04]  /*0760*/  LDS R3, [R0+0x4] ;  /* 0x0000040000037984 */ /* 0x000ea80000000800 */
[----:B-1----:R-:W-:Y:S01]  /*0770*/  STG.E desc[UR8][R4.64+0x8], R6 ;  /* 0x0000080604007986 */ /* 0x002fe2000c101908 */
[----:B0-----:R-:W-:-:S03]  /*0780*/  VIADD R7, R2, 0xffffffc0 ;  /* 0xffffffc002077836 */ /* 0x001fc60000000000 */
[----:B--2---:R-:W-:Y:S04]  /*0790*/  STG.E desc[UR8][R4.64], R3 ;  /* 0x0000000304007986 */ /* 0x004fe8000c101908 */
[----:B------:R-:W-:Y:S01]  /*07a0*/  STG.E desc[UR8][R4.64+0x4], R7 ;  /* 0x0000040704007986 */ /* 0x000fe2000c101908 */
[----:B------:R-:W-:Y:S05]  /*07b0*/  EXIT ;  /* 0x000000000000794d */ /* 0x000fea0003800000 */
.L_x_12:
[----:B------:R-:W-:-:S00]  /*07c0*/  BRA `(.L_x_12) ;  /* 0xfffffffc00fc7947 */ /* 0x000fc0000383ffff */
[----:B------:R-:W-:-:S00]  /*07d0*/  NOP ;  /* 0x0000000000007918 */ /* 0x000fc00000000000 */
        /* <DEDUP_REMOVED lines=10> */
.L_x_29:


//--------------------- .text._Z8Best_GPUPii      --------------------------
	.section	.text._Z8Best_GPUPii,"ax",@progbits
	.align	128
        .global         _Z8Best_GPUPii
        .type           _Z8Best_GPUPii,@function
        .size           _Z8Best_GPUPii,(.L_x_30 - _Z8Best_GPUPii)
        .other          _Z8Best_GPUPii,@"STO_CUDA_ENTRY STV_DEFAULT"
_Z8Best_GPUPii:
.text._Z8Best_GPUPii:
[----:B------:R-:W-:Y:S01]  /*0000*/  LDC R1, c[0x0][0x37c] ;  /* 0x0000df00ff017b82 */ /* 0x000fe20000000800 */
[----:B------:R-:W0:Y:S07]  /*0010*/  S2R R0, SR_TID.X ;  /* 0x0000000000007919 */ /* 0x000e2e0000002100 */
[----:B------:R-:W0:Y:S01]  /*0020*/  S2UR UR4, SR_CTAID.X ;  /* 0x00000000000479c3 */ /* 0x000e220000002500 */
[----:B------:R-:W1:Y:S01]  /*0030*/  LDCU UR6, c[0x0][0x388] ;  /* 0x00007100ff0677ac */ /* 0x000e620008000800 */
[----:B------:R-:W2:Y:S01]  /*0040*/  S2R R5, SR_TID.Y ;  /* 0x0000000000057919 */ /* 0x000ea20000002200 */
[----:B------:R-:W3:Y:S05]  /*0050*/  LDCU.64 UR8, c[0x0][0x358] ;  /* 0x00006b00ff0877ac */ /* 0x000eea0008000a00 */
[----:B------:R-:W0:Y:S08]  /*0060*/  LDC R7, c[0x0][0x360] ;  /* 0x0000d800ff077b82 */ /* 0x000e300000000800 */
[----:B------:R-:W2:Y:S08]  /*0070*/  S2UR UR5, SR_CTAID.Y ;  /* 0x00000000000579c3 */ /* 0x000eb00000002600 */
[----:B------:R-:W2:Y:S08]  /*0080*/  LDC R4, c[0x0][0x364] ;  /* 0x0000d900ff047b82 */ /* 0x000eb00000000800 */
[----:B------:R-:W4:Y:S01]  /*0090*/  LDC.64 R2, c[0x0][0x380] ;  /* 0x0000e000ff027b82 */ /* 0x000f220000000a00 */
[----:B0-----:R-:W-:-:S02]  /*00a0*/  IMAD R7, R7, UR4, R0 ;  /* 0x0000000407077c24 */ /* 0x001fc4000f8e0200 */
[----:B--2---:R-:W-:-:S04]  /*00b0*/  IMAD R0, R4, UR5, R5 ;  /* 0x0000000504007c24 */ /* 0x004fc8000f8e0205 */
[----:B-1----:R-:W-:-:S04]  /*00c0*/  IMAD R5, R0, UR6, R7 ;  /* 0x0000000600057c24 */ /* 0x002fc8000f8e0207 */
[----:B----4-:R-:W-:-:S06]  /*00d0*/  IMAD.WIDE R4, R5, 0x4, R2 ;  /* 0x0000000405047825 */ /* 0x010fcc00078e0202 */
[----:B---3--:R0:W2:Y:S01]  /*00e0*/  LDG.E R5, desc[UR8][R4.64] ;  /* 0x0000000804057981 */ /* 0x0080a2000c1e1900 */
[----:B------:R-:W1:Y:S01]  /*00f0*/  S2UR UR6, SR_CgaCtaId ;  /* 0x00000000000679c3 */ /* 0x000e620000008800 */
[----:B------:R-:W-:Y:S01]  /*0100*/  UMOV UR4, 0x400 ;  /* 0x0000040000047882 */ /* 0x000fe20000000000 */
[C---:B------:R-:W-:Y:S01]  /*0110*/  ISETP.GT.AND P6, PT, R7.reuse, 0x3f, PT ;  /* 0x0000003f0700780c */ /* 0x040fe20003fc4270 */
[----:B------:R-:W-:Y:S01]  /*0120*/  UIADD3 UR5, UPT, UPT, UR4, 0x200, URZ ;  /* 0x0000020004057890 */ /* 0x000fe2000fffe0ff */
[----:B------:R-:W-:Y:S01]  /*0130*/  BSSY.RECONVERGENT B0, `(.L_x_13) ;  /* 0x0000015000007945 */ /* 0x000fe20003800200 */
[C---:B------:R-:W-:Y:S02]  /*0140*/  ISETP.GT.AND P0, PT, R7.reuse, 0x1f, PT ;  /* 0x0000001f0700780c */ /* 0x040fe40003f04270 */
[C---:B------:R-:W-:Y:S02]  /*0150*/  ISETP.GT.AND P1, PT, R7.reuse, 0xf, PT ;  /* 0x0000000f0700780c */ /* 0x040fe40003f24270 */
[----:B------:R-:W-:-:S02]  /*0160*/  ISETP.GT.AND P2, PT, R7, 0x7, PT ;  /* 0x000000070700780c */ /* 0x000fc40003f44270 */
[C---:B------:R-:W-:Y:S02]  /*0170*/  ISETP.GT.AND P3, PT, R7.reuse, 0x3, PT ;  /* 0x000000030700780c */ /* 0x040fe40003f64270 */
[C---:B------:R-:W-:Y:S02]  /*0180*/  ISETP.GT.AND P4, PT, R7.reuse, 0x1, PT ;  /* 0x000000010700780c */ /* 0x040fe40003f84270 */
[----:B------:R-:W-:Y:S01]  /*0190*/  ISETP.GT.AND P5, PT, R7, RZ, PT ;  /* 0x000000ff0700720c */ /* 0x000fe20003fa4270 */
[----:B-1----:R-:W-:Y:S02]  /*01a0*/  ULEA UR4, UR6, UR4, 0x18 ;  /* 0x0000000406047291 */ /* 0x002fe4000f8ec0ff */
[----:B------:R-:W-:-:S04]  /*01b0*/  ULEA UR5, UR6, UR5, 0x18 ;  /* 0x0000000506057291 */ /* 0x000fc8000f8ec0ff */
[C---:B------:R-:W-:Y:S02]  /*01c0*/  LEA R8, R7.reuse, UR4, 0x2 ;  /* 0x0000000407087c11 */ /* 0x040fe4000f8e10ff */
[----:B0-----:R-:W-:-:S03]  /*01d0*/  LEA R4, R7, UR5, 0x2 ;  /* 0x0000000507047c11 */ /* 0x001fc6000f8e10ff */
[----:B--2---:R0:W-:Y:S04]  /*01e0*/  STS [R8], R5 ;  /* 0x0000000508007388 */ /* 0x0041e80000000800 */
        /* <DEDUP_REMOVED lines=8> */
[----:B0-----:R1:W-:Y:S02]  /*0270*/  @P6 STS [R4], R5 ;  /* 0x0000000504006388 */ /* 0x0013e40000000800 */
.L_x_14:
[----:B------:R-:W-:Y:S05]  /*0280*/  BSYNC.RECONVERGENT B0 ;  /* 0x0000000000007941 */ /* 0x000fea0003800200 */
.L_x_13:
[----:B------:R-:W-:Y:S06]  /*0290*/  BAR.SYNC.DEFER_BLOCKING 0x0 ;  /* 0x0000000000007b1d */ /* 0x000fec0000010000 */
[----:B------:R-:W-:Y:S04]  /*02a0*/  BSSY.RECONVERGENT B0, `(.L_x_15) ;  /* 0x0000008000007945 */ /* 0x000fe80003800200 */
[----:B------:R-:W-:Y:S05]  /*02b0*/  @P0 BRA `(.L_x_16) ;  /* 0x0000000000180947 */ /* 0x000fea0003800000 */
[----:B01----:R-:W-:Y:S04]  /*02c0*/  LDS R5, [R8] ;  /* 0x0000000008057984 */ /* 0x003fe80000000800 */
[----:B------:R-:W0:Y:S02]  /*02d0*/  LDS R6, [R8+0x80] ;  /* 0x0000800008067984 */ /* 0x000e240000000800 */
[----:B0-----:R-:W-:-:S13]  /*02e0*/  ISETP.GE.AND P0, PT, R5, R6, PT ;  /* 0x000000060500720c */ /* 0x001fda0003f06270 */
[----:B------:R-:W-:Y:S04]  /*02f0*/  @P0 STS [R8], R6 ;  /* 0x0000000608000388 */ /* 0x000fe80000000800 */
[----:B------:R-:W0:Y:S04]  /*0300*/  @P0 LDS R5, [R4+0x80] ;  /* 0x0000800004050984 */ /* 0x000e280000000800 */
[----:B0-----:R2:W-:Y:S02]  /*0310*/  @P0 STS [R4], R5 ;  /* 0x0000000504000388 */ /* 0x0015e40000000800 */
.L_x_16:
[----:B------:R-:W-:Y:S05]  /*0320*/  BSYNC.RECONVERGENT B0 ;  /* 0x0000000000007941 */ /* 0x000fea0003800200 */
.L_x_15:
[----:B------:R-:W-:Y:S06]  /*0330*/  BAR.SYNC.DEFER_BLOCKING 0x0 ;  /* 0x0000000000007b1d */ /* 0x000fec0000010000 */
[----:B------:R-:W-:Y:S04]  /*0340*/  BSSY.RECONVERGENT B0, `(.L_x_17) ;  /* 0x0000008000007945 */ /* 0x000fe80003800200 */
[----:B------:R-:W-:Y:S05]  /*0350*/  @P1 BRA `(.L_x_18) ;  /* 0x0000000000181947 */ /* 0x000fea0003800000 */
[----:B012---:R-:W-:Y:S04]  /*0360*/  LDS R5, [R8] ;  /* 0x0000000008057984 */ /* 0x007fe80000000800 */
[----:B------:R-:W0:Y:S02]  /*0370*/  LDS R6, [R8+0x40] ;  /* 0x0000400008067984 */ /* 0x000e240000000800 */
[----:B0-----:R-:W-:-:S13]  /*0380*/  ISETP.GE.AND P0, PT, R5, R6, PT ;  /* 0x000000060500720c */ /* 0x001fda0003f06270 */
[----:B------:R-:W-:Y:S04]  /*0390*/  @P0 STS [R8], R6 ;  /* 0x0000000608000388 */ /* 0x000fe80000000800 */
[----:B------:R-:W0:Y:S04]  /*03a0*/  @P0 LDS R5, [R4+0x40] ;  /* 0x0000400004050984 */ /* 0x000e280000000800 */
[----:B0-----:R3:W-:Y:S02]  /*03b0*/  @P0 STS [R4], R5 ;  /* 0x0000000504000388 */ /* 0x0017e40000000800 */
.L_x_18:
[----:B------:R-:W-:Y:S05]  /*03c0*/  BSYNC.RECONVERGENT B0 ;  /* 0x0000000000007941 */ /* 0x000fea0003800200 */
.L_x_17:
[----:B------:R-:W-:Y:S06]  /*03d0*/  BAR.SYNC.DEFER_BLOCKING 0x0 ;  /* 0x0000000000007b1d */ /* 0x000fec0000010000 */
[----:B------:R-:W-:Y:S04]  /*03e0*/  BSSY.RECONVERGENT B0, `(.L_x_19) ;  /* 0x0000008000007945 */ /* 0x000fe80003800200 */
[----:B------:R-:W-:Y:S05]  /*03f0*/  @P2 BRA `(.L_x_20) ;  /* 0x0000000000182947 */ /* 0x000fea0003800000 */
[----:B0123--:R-:W-:Y:S04]  /*0400*/  LDS R5, [R8] ;  /* 0x0000000008057984 */ /* 0x00ffe80000000800 */
[----:B------:R-:W0:Y:S02]  /*0410*/  LDS R6, [R8+0x20] ;  /* 0x0000200008067984 */ /* 0x000e240000000800 */
[----:B0-----:R-:W-:-:S13]  /*0420*/  ISETP.GE.AND P0, PT, R5, R6, PT ;  /* 0x000000060500720c */ /* 0x001fda0003f06270 */
[----:B------:R-:W-:Y:S04]  /*0430*/  @P0 STS [R8], R6 ;  /* 0x0000000608000388 */ /* 0x000fe80000000800 */
[----:B------:R-:W0:Y:S04]  /*0440*/  @P0 LDS R5, [R4+0x20] ;  /* 0x0000200004050984 */ /* 0x000e280000000800 */
[----:B0-----:R4:W-:Y:S02]  /*0450*/  @P0 STS [R4], R5 ;  /* 0x0000000504000388 */ /* 0x0019e40000000800 */
.L_x_20:
[----:B------:R-:W-:Y:S05]  /*0460*/  BSYNC.RECONVERGENT B0 ;  /* 0x0000000000007941 */ /* 0x000fea0003800200 */
.L_x_19:
[----:B------:R-:W-:Y:S06]  /*0470*/  BAR.SYNC.DEFER_BLOCKING 0x0 ;  /* 0x0000000000007b1d */ /* 0x000fec0000010000 */
[----:B------:R-:W-:Y:S04]  /*0480*/  BSSY.RECONVERGENT B0, `(.L_x_21) ;  /* 0x0000008000007945 */ /* 0x000fe80003800200 */
[----:B------:R-:W-:Y:S05]  /*0490*/  @P3 BRA `(.L_x_22) ;  /* 0x0000000000183947 */ /* 0x000fea0003800000 */
[----:B01234-:R-:W-:Y:S04]  /*04a0*/  LDS R5, [R8] ;  /* 0x0000000008057984 */ /* 0x01ffe80000000800 */
[----:B------:R-:W0:Y:S02]  /*04b0*/  LDS R6, [R8+0x10] ;  /* 0x0000100008067984 */ /* 0x000e240000000800 */
[----:B0-----:R-:W-:-:S13]  /*04c0*/  ISETP.GE.AND P0, PT, R5, R6, PT ;  /* 0x000000060500720c */ /* 0x001fda0003f06270 */
[----:B------:R-:W-:Y:S04]  /*04d0*/  @P0 STS [R8], R6 ;  /* 0x0000000608000388 */ /* 0x000fe80000000800 */
[----:B------:R-:W0:Y:S04]  /*04e0*/  @P0 LDS R5, [R4+0x10] ;  /* 0x0000100004050984 */ /* 0x000e280000000800 */
[----:B0-----:R0:W-:Y:S02]  /*04f0*/  @P0 STS [R4], R5 ;  /* 0x0000000504000388 */ /* 0x0011e40000000800 */
.L_x_22:
[----:B------:R-:W-:Y:S05]  /*0500*/  BSYNC.RECONVERGENT B0 ;  /* 0x0000000000007941 */ /* 0x000fea0003800200 */
.L_x_21:
        /* <DEDUP_REMOVED lines=9> */
.L_x_24:
[----:B------:R-:W-:Y:S05]  /*05a0*/  BSYNC.RECONVERGENT B0 ;  /* 0x0000000000007941 */ /* 0x000fea0003800200 */
.L_x_23:
[----:B------:R-:W-:Y:S06]  /*05b0*/  BAR.SYNC.DEFER_BLOCKING 0x0 ;  /* 0x0000000000007b1d */ /* 0x000fec0000010000 */
[----:B------:R-:W-:Y:S05]  /*05c0*/  @P5 EXIT ;  /* 0x000000000000594d */ /* 0x000fea0003800000 */
[----:B01234-:R-:W-:Y:S04]  /*05d0*/  LDS R5, [R8] ;  /* 0x0000000008057984 */ /* 0x01ffe80000000800 */
[----:B------:R-:W0:Y:S02]  /*05e0*/  LDS R9, [R8+0x4] ;  /* 0x0000040008097984 */ /* 0x000e240000000800 */
[----:B0-----:R-:W-:-:S13]  /*05f0*/  ISETP.GE.AND P0, PT, R5, R9, PT ;  /* 0x000000090500720c */ /* 0x001fda0003f06270 */
[----:B------:R-:W0:Y:S01]  /*0600*/  @!P0 LDS R10, [R4] ;  /* 0x00000000040a8984 */ /* 0x000e220000000800 */
[----:B------:R-:W-:-:S04]  /*0610*/  @!P0 IMAD.SHL.U32 R7, R0, 0x2, RZ ;  /* 0x0000000200078824 */ /* 0x000fc800078e00ff */
[----:B------:R-:W-:-:S05]  /*0620*/  @!P0 IMAD.WIDE.U32 R6, R7, 0x4, R2 ;  /* 0x0000000407068825 */ /* 0x000fca00078e0002 */
[----:B------:R1:W-:Y:S01]  /*0630*/  @!P0 STG.E desc[UR8][R6.64], R5 ;  /* 0x0000000506008986 */ /* 0x0003e2000c101908 */
[----:B0-----:R-:W-:-:S05]  /*0640*/  @!P0 VIADD R11, R10, 0xffffffc0 ;  /* 0xffffffc00a0b8836 */ /* 0x001fca0000000000 */
[----:B------:R1:W-:Y:S01]  /*0650*/  @!P0 STG.E desc[UR8][R6.64+0x4], R11 ;  /* 0x0000040b06008986 */ /* 0x0003e2000c101908 */
[----:B------:R-:W-:Y:S05]  /*0660*/  @!P0 EXIT ;  /* 0x000000000000894d */ /* 0x000fea0003800000 */
[----:B------:R-:W0:Y:S01]  /*0670*/  LDS R4, [R4+0x4] ;  /* 0x0000040004047984 */ /* 0x000e220000000800 */
[----:B-1----:R-:W-:-:S04]  /*0680*/  IMAD.SHL.U32 R5, R0, 0x2, RZ ;  /* 0x0000000200057824 */ /* 0x002fc800078e00ff */
[----:B------:R-:W-:-:S05]  /*0690*/  IMAD.WIDE.U32 R2, R5, 0x4, R2 ;  /* 0x0000000405027825 */ /* 0x000fca00078e0002 */
[----:B------:R-:W-:Y:S01]  /*06a0*/  STG.E desc[UR8][R2.64], R9 ;  /* 0x0000000902007986 */ /* 0x000fe2000c101908 */
[----:B0-----:R-:W-:-:S05]  /*06b0*/  VIADD R5, R4, 0xffffffc0 ;  /* 0xffffffc004057836 */ /* 0x001fca0000000000 */
[----:B------:R-:W-:Y:S01]  /*06c0*/  STG.E desc[UR8][R2.64+0x4], R5 ;  /* 0x0000040502007986 */ /* 0x000fe2000c101908 */
[----:B------:R-:W-:Y:S05]  /*06d0*/  EXIT ;  /* 0x000000000000794d */ /* 0x000fea0003800000 */
.L_x_25:
        /* <DEDUP_REMOVED lines=10> */
.L_x_30:


//--------------------- .text._Z7SAD_GPUPiS_ii10ParametersS_ --------------------------
	.section	.text._Z7SAD_GPUPiS_ii10ParametersS_,"ax",@progbits
	.align	128
        .global         _Z7SAD_GPUPiS_ii10ParametersS_
        .type           _Z7SAD_GPUPiS_ii10ParametersS_,@function
        .size           _Z7SAD_GPUPiS_ii10ParametersS_,(.L_x_31 - _Z7SAD_GPUPiS_ii10ParametersS_)
        .other          _Z7SAD_GPUPiS_ii10ParametersS_,@"STO_CUDA_ENTRY STV_DEFAULT"
_Z7SAD_GPUPiS_ii10ParametersS_:
.text._Z7SAD_GPUPiS_ii10ParametersS_:
[----:B------:R-:W-:Y:S01]  /*0000*/  LDC R1, c[0x0][0x37c] ;  /* 0x0000df00ff017b82 */ /* 0x000fe20000000800 */
[----:B------:R-:W0:Y:S07]  /*0010*/  S2R R2, SR_TID.X ;  /* 0x0000000000027919 */ /* 0x000e2e0000002100 */
[----:B------:R-:W1:Y:S01]  /*0020*/  LDC R0, c[0x0][0x364] ;  /* 0x0000d900ff007b82 */ /* 0x000e620000000800 */
[----:B------:R-:W2:Y:S01]  /*0030*/  LDCU.64 UR6, c[0x0][0x358] ;  /* 0x00006b00ff0677ac */ /* 0x000ea20008000a00 */
[----:B------:R-:W1:Y:S01]  /*0040*/  S2R R3, SR_TID.Y ;  /* 0x0000000000037919 */ /* 0x000e620000002200 */
[----:B------:R-:W3:Y:S05]  /*0050*/  S2R R11, SR_TID.Z ;  /* 0x00000000000b7919 */ /* 0x000eea0000002300 */
[----:B------:R-:W0:Y:S08]  /*0060*/  S2UR UR5, SR_CTAID.X ;  /* 0x00000000000579c3 */ /* 0x000e300000002500 */
[----:B------:R-:W0:Y:S08]  /*0070*/  LDC R7, c[0x0][0x360] ;  /* 0x0000d800ff077b82 */ /* 0x000e300000000800 */
[----:B------:R-:W1:Y:S08]  /*0080*/  S2UR UR4, SR_CTAID.Y ;  /* 0x00000000000479c3 */ /* 0x000e700000002600 */
[----:B------:R-:W3:Y:S08]  /*0090*/  S2UR UR8, SR_CTAID.Z ;  /* 0x00000000000879c3 */ /* 0x000ef00000002700 */
[----:B------:R-:W3:Y:S01]  /*00a0*/  LDC R6, c[0x0][0x368] ;  /* 0x0000da00ff067b82 */ /* 0x000ee20000000800 */
[----:B0-----:R-:W-:-:S04]  /*00b0*/  IMAD R7, R7, UR5, R2 ;  /* 0x0000000507077c24 */ /* 0x001fc8000f8e0202 */
[----:B------:R-:W-:-:S03]  /*00c0*/  IMAD.SHL.U32 R2, R7, 0x4, RZ ;  /* 0x0000000407027824 */ /* 0x000fc600078e00ff */
[----:B------:R-:W0:Y:S01]  /*00d0*/  LDC.64 R4, c[0x0][0x380] ;  /* 0x0000e000ff047b82 */ /* 0x000e220000000a00 */
[----:B-1----:R-:W-:-:S05]  /*00e0*/  IMAD R0, R0, UR4, R3 ;  /* 0x0000000400007c24 */ /* 0x002fca000f8e0203 */
[----:B------:R-:W-:Y:S02]  /*00f0*/  LEA.HI R10, R7, R0, RZ, 0x1d ;  /* 0x00000000070a7211 */ /* 0x000fe400078fe8ff */
[----:B------:R-:W1:Y:S01]  /*0100*/  LDC.64 R8, c[0x0][0x388] ;  /* 0x0000e200ff087b82 */ /* 0x000e620000000a00 */
[----:B---3--:R-:W-:Y:S01]  /*0110*/  IMAD R3, R6, UR8, R11 ;  /* 0x0000000806037c24 */ /* 0x008fe2000f8e020b */
[----:B------:R-:W-:-:S05]  /*0120*/  LOP3.LUT R6, R2, 0x1c, RZ, 0xc0, !PT ;  /* 0x0000001c02067812 */ /* 0x000fca00078ec0ff */
[----:B------:R-:W-:Y:S02]  /*0130*/  IMAD.IADD R11, R3, 0x1, R6 ;  /* 0x00000001030b7824 */ /* 0x000fe400078e0206 */
[----:B0-----:R-:W-:-:S04]  /*0140*/  IMAD.WIDE R4, R2, 0x4, R4 ;  /* 0x0000000402047825 */ /* 0x001fc800078e0204 */
[----:B------:R-:W-:Y:S01]  /*0150*/  IMAD R11, R10, 0xa0, R11 ;  /* 0x000000a00a0b7824 */ /* 0x000fe200078e020b */
[----:B--2---:R-:W2:Y:S03]  /*0160*/  LDG.E R6, desc[UR6][R4.64] ;  /* 0x0000000604067981 */ /* 0x004ea6000c1e1900 */
[----:B-1----:R-:W-:Y:S01]  /*0170*/  IMAD.WIDE R8, R11, 0x4, R8 ;  /* 0x000000040b087825 */ /* 0x002fe200078e0208 */
[----:B------:R-:W3:Y:S04]  /*0180*/  LDG.E R10, desc[UR6][R4.64+0x4] ;  /* 0x00000406040a7981 */ /* 0x000ee8000c1e1900 */
[----:B------:R-:W3:Y:S04]  /*0190*/  LDG.E R13, desc[UR6][R8.64+0x4] ;  /* 0x00000406080d7981 */ /* 0x000ee8000c1e1900 */
[----:B------:R-:W4:Y:S04]  /*01a0*/  LDG.E R12, desc[UR6][R4.64+0x8] ;  /* 0x00000806040c7981 */ /* 0x000f28000c1e1900 */
[----:B------:R-:W2:Y:S04]  /*01b0*/  LDG.E R11, desc[UR6][R8.64] ;  /* 0x00000006080b7981 */ /* 0x000ea8000c1e1900 */
[----:B------:R-:W4:Y:S04]  /*01c0*/  LDG.E R15, desc[UR6][R8.64+0x8] ;  /* 0x00000806080f7981 */ /* 0x000f28000c1e1900 */
[----:B------:R-:W5:Y:S04]  /*01d0*/  LDG.E R17, desc[UR6][R8.64+0xc] ;  /* 0x00000c0608117981 */ /* 0x000f68000c1e1900 */
[----:B------:R0:W5:Y:S01]  /*01e0*/  LDG.E R14, desc[UR6][R4.64+0xc] ;  /* 0x00000c06040e7981 */ /* 0x000162000c1e1900 */
[----:B------:R-:W1:Y:S01]  /*01f0*/  S2UR UR5, SR_CgaCtaId ;  /* 0x00000000000579c3 */ /* 0x000e620000008800 */
[----:B------:R-:W-:Y:S01]  /*0200*/  UMOV UR4, 0x400 ;  /* 0x0000040000047882 */ /* 0x000fe20000000000 */
[C---:B------:R-:W-:Y:S01]  /*0210*/  ISETP.GT.AND P1, PT, R7.reuse, 0x7f, PT ;  /* 0x0000007f0700780c */ /* 0x040fe20003f24270 */
[----:B-1----:R-:W-:Y:S01]  /*0220*/  ULEA UR4, UR5, UR4, 0x18 ;  /* 0x0000000405047291 */ /* 0x002fe2000f8ec0ff */
[----:B------:R-:W-:Y:S01]  /*0230*/  ISETP.GT.AND P0, PT, R7, 0x3f, PT ;  /* 0x0000003f0700780c */ /* 0x000fe20003f04270 */
[----:B---3--:R-:W-:-:S05]  /*0240*/  IMAD.IADD R10, R10, 0x1, -R13 ;  /* 0x000000010a0a7824 */ /* 0x008fca00078e0a0d */
[----:B------:R-:W-:Y:S02]  /*0250*/  IABS R10, R10 ;  /* 0x0000000a000a7213 */ /* 0x000fe40000000000 */
[----:B--2---:R-:W-:Y:S02]  /*0260*/  IADD3 R6, PT, PT, R6, -R11, RZ ;  /* 0x8000000b06067210 */ /* 0x004fe40007ffe0ff */
[----:B----4-:R-:W-:Y:S02]  /*0270*/  IADD3 R12, PT, PT, R12, -R15, RZ ;  /* 0x8000000f0c0c7210 */ /* 0x010fe40007ffe0ff */
[----:B------:R-:W-:Y:S02]  /*0280*/  IABS R6, R6 ;  /* 0x0000000600067213 */ /* 0x000fe40000000000 */
[----:B0-----:R-:W-:Y:S02]  /*0290*/  IABS R4, R12 ;  /* 0x0000000c00047213 */ /* 0x001fe40000000000 */
[----:B------:R-:W-:Y:S01]  /*02a0*/  MOV R9, R10 ;  /* 0x0000000a00097202 */ /* 0x000fe20000000f00 */
[----:B-----5:R-:W-:-:S03]  /*02b0*/  IMAD.IADD R14, R14, 0x1, -R17 ;  /* 0x000000010e0e7824 */ /* 0x020fc600078e0a11 */
[----:B------:R-:W-:Y:S02]  /*02c0*/  IADD3 R4, PT, PT, R4, R9, R6 ;  /* 0x0000000904047210 */ /* 0x000fe40007ffe006 */
[----:B------:R-:W-:-:S05]  /*02d0*/  IABS R5, R14 ;  /* 0x0000000e00057213 */ /* 0x000fca0000000000 */
[----:B------:R-:W-:-:S05]  /*02e0*/  IMAD.IADD R5, R4, 0x1, R5 ;  /* 0x0000000104057824 */ /* 0x000fca00078e0205 */
[----:B------:R-:W-:Y:S01]  /*02f0*/  STS [R2+UR4], R5 ;  /* 0x0000000502007988 */ /* 0x000fe20008000804 */
[----:B------:R-:W-:Y:S06]  /*0300*/  BAR.SYNC.DEFER_BLOCKING 0x0 ;  /* 0x0000000000007b1d */ /* 0x000fec0000010000 */
[----:B------:R-:W-:Y:S04]  /*0310*/  @!P1 LDS R4, [R2+UR4+0x200] ;  /* 0x0002000402049984 */ /* 0x000fe80008000800 */
[----:B------:R-:W0:Y:S02]  /*0320*/  @!P1 LDS R9, [R2+UR4] ;  /* 0x0000000402099984 */ /* 0x000e240008000800 */
[----:B0-----:R-:W-:-:S05]  /*0330*/  @!P1 IADD3 R9, PT, PT, R4, R9, RZ ;  /* 0x0000000904099210 */ /* 0x001fca0007ffe0ff */
[----:B------:R-:W-:Y:S01]  /*0340*/  @!P1 STS [R2+UR4], R9 ;  /* 0x0000000902009988 */ /* 0x000fe20008000804 */
[----:B------:R-:W-:Y:S06]  /*0350*/  BAR.SYNC.DEFER_BLOCKING 0x0 ;  /* 0x0000000000007b1d */ /* 0x000fec0000010000 */
[----:B------:R-:W-:Y:S04]  /*0360*/  @!P0 LDS R4, [R2+UR4+0x100] ;  /* 0x0001000402048984 */ /* 0x000fe80008000800 */
[----:B------:R-:W0:Y:S01]  /*0370*/  @!P0 LDS R11, [R2+UR4] ;  /* 0x00000004020b8984 */ /* 0x000e220008000800 */
[----:B------:R-:W-:Y:S01]  /*0380*/  ISETP.GT.AND P1, PT, R7, 0x1f, PT ;  /* 0x0000001f0700780c */ /* 0x000fe20003f24270 */
[----:B0-----:R-:W-:-:S05]  /*0390*/  @!P0 IMAD.IADD R11, R4, 0x1, R11 ;  /* 0x00000001040b8824 */ /* 0x001fca00078e020b */
[----:B------:R0:W-:Y:S01]  /*03a0*/  @!P0 STS [R2+UR4], R11 ;  /* 0x0000000b02008988 */ /* 0x0001e20008000804 */
[----:B------:R-:W-:Y:S06]  /*03b0*/  BAR.SYNC.DEFER_BLOCKING 0x0 ;  /* 0x0000000000007b1d */ /* 0x000fec0000010000 */
[----:B------:R-:W-:Y:S05]  /*03c0*/  @P1 EXIT ;  /* 0x000000000000194d */ /* 0x000fea0003800000 */
[----:B------:R-:W-:Y:S01]  /*03d0*/  LDS R4, [R2+UR4+0x80] ;  /* 0x0000800402047984 */ /* 0x000fe20008000800 */
[----:B------:R-:W-:-:S03]  /*03e0*/  ISETP.NE.AND P0, PT, R7, RZ, PT ;  /* 0x000000ff0700720c */ /* 0x000fc60003f05270 */
[----:B------:R-:W1:Y:S02]  /*03f0*/  LDS R5, [R2+UR4] ;  /* 0x0000000402057984 */ /* 0x000e640008000800 */
[----:B-1----:R-:W-:-:S05]  /*0400*/  IADD3 R5, PT, PT, R4, R5, RZ ;  /* 0x0000000504057210 */ /* 0x002fca0007ffe0ff */
[----:B------:R-:W-:Y:S04]  /*0410*/  STS [R2+UR4], R5 ;  /* 0x0000000502007988 */ /* 0x000fe80008000804 */
[----:B------:R-:W-:Y:S04]  /*0420*/  LDS R4, [R2+UR4+0x40] ;  /* 0x0000400402047984 */ /* 0x000fe80008000800 */
[----:B------:R-:W1:Y:S02]  /*0430*/  LDS R9, [R2+UR4] ;  /* 0x0000000402097984 */ /* 0x000e640008000800 */
[----:B-1----:R-:W-:-:S05]  /*0440*/  IMAD.IADD R9, R4, 0x1, R9 ;  /* 0x0000000104097824 */ /* 0x002fca00078e0209 */
[----:B------:R-:W-:Y:S04]  /*0450*/  STS [R2+UR4], R9 ;  /* 0x0000000902007988 */ /* 0x000fe80008000804 */
[----:B------:R-:W-:Y:S04]  /*0460*/  LDS R4, [R2+UR4+0x20] ;  /* 0x0000200402047984 */ /* 0x000fe80008000800 */
[----:B0-----:R-:W0:Y:S02]  /*0470*/  LDS R11, [R2+UR4] ;  /* 0x00000004020b7984 */ /* 0x001e240008000800 */
[----:B0-----:R-:W-:-:S05]  /*0480*/  IADD3 R11, PT, PT, R4, R11, RZ ;  /* 0x0000000b040b7210 */ /* 0x001fca0007ffe0ff */
[----:B------:R-:W-:Y:S04]  /*0490*/  STS [R2+UR4], R11 ;  /* 0x0000000b02007988 */ /* 0x000fe80008000804 */
[----:B------:R-:W-:Y:S04]  /*04a0*/  LDS R4, [R2+UR4+0x10] ;  /* 0x0000100402047984 */ /* 0x000fe80008000800 */
[----:B------:R-:W0:Y:S02]  /*04b0*/  LDS R13, [R2+UR4] ;  /* 0x00000004020d7984 */ /* 0x000e240008000800 */
[----:B0-----:R-:W-:-:S05]  /*04c0*/  IMAD.IADD R13, R4, 0x1, R13 ;  /* 0x00000001040d7824 */ /* 0x001fca00078e020d */
[----:B------:R-:W-:Y:S04]  /*04d0*/  STS [R2+UR4], R13 ;  /* 0x0000000d02007988 */ /* 0x000fe80008000804 */
[----:B------:R-:W-:Y:S04]  /*04e0*/  LDS R4, [R2+UR4+0x8] ;  /* 0x0000080402047984 */ /* 0x000fe80008000800 */
[----:B------:R-:W0:Y:S02]  /*04f0*/  LDS R5, [R2+UR4] ;  /* 0x0000000402057984 */ /* 0x000e240008000800 */
[----:B0-----:R-:W-:-:S05]  /*0500*/  IADD3 R5, PT, PT, R4, R5, RZ ;  /* 0x0000000504057210 */ /* 0x001fca0007ffe0ff */
[----:B------:R-:W-:Y:S04]  /*0510*/  STS [R2+UR4], R5 ;  /* 0x0000000502007988 */ /* 0x000fe80008000804 */
[----:B------:R-:W-:Y:S04]  /*0520*/  LDS R4, [R2+UR4+0x4] ;  /* 0x0000040402047984 */ /* 0x000fe80008000800 */
[----:B------:R-:W0:Y:S02]  /*0530*/  LDS R9, [R2+UR4] ;  /* 0x0000000402097984 */ /* 0x000e240008000800 */
[----:B0-----:R-:W-:-:S05]  /*0540*/  IMAD.IADD R9, R4, 0x1, R9 ;  /* 0x0000000104097824 */ /* 0x001fca00078e0209 */
[----:B------:R0:W-:Y:S01]  /*0550*/  STS [R2+UR4], R9 ;  /* 0x0000000902007988 */ /* 0x0001e20008000804 */
[----:B------:R-:W-:Y:S05]  /*0560*/  @P0 EXIT ;  /* 0x000000000000094d */ /* 0x000fea0003800000 */
[----:B------:R-:W1:Y:S01]  /*0570*/  LDS R7, [UR4] ;  /* 0x00000004ff077984 */ /* 0x000e620008000800 */
[----:B------:R-:W0:Y:S01]  /*0580*/  LDC.64 R4, c[0x0][0x3c0] ;  /* 0x0000f000ff047b82 */ /* 0x000e220000000a00 */
[----:B------:R-:W-:-:S05]  /*0590*/  LEA R3, R3, R0, 0x7 ;  /* 0x0000000003037211 */ /* 0x000fca00078e38ff */
[----:B0-----:R-:W-:-:S05]  /*05a0*/  IMAD.WIDE.U32 R2, R3, 0x4, R4 ;  /* 0x0000000403027825 */ /* 0x001fca00078e0004 */
[----:B-1----:R-:W-:Y:S01]  /*05b0*/  STG.E desc[UR6][R2.64], R7 ;  /* 0x0000000702007986 */ /* 0x002fe2000c101906 */
[----:B------:R-:W-:Y:S05]  /*05c0*/  EXIT ;  /* 0x000000000000794d */ /* 0x000fea0003800000 */
.L_x_26:
        /* <DEDUP_REMOVED lines=11> */
.L_x_31:


//--------------------- .text._Z17getSearchArea_GPUPiS_ii10Parametersi --------------------------
	.section	.text._Z17getSearchArea_GPUPiS_ii10Parametersi,"ax",@progbits
	.align	128
        .global         _Z17getSearchArea_GPUPiS_ii10Parametersi
        .type           _Z17getSearchArea_GPUPiS_ii10Parametersi,@function
        .size           _Z17getSearchArea_GPUPiS_ii10Parametersi,(.L_x_32 - _Z17getSearchArea_GPUPiS_ii10Parametersi)
        .other          _Z17getSearchArea_GPUPiS_ii10Parametersi,@"STO_CUDA_ENTRY STV_DEFAULT"
_Z17getSearchArea_GPUPiS_ii10Parametersi:
.text._Z17getSearchArea_GPUPiS_ii10Parametersi:
[----:B------:R-:W-:Y:S01]  /*0000*/  LDC R1, c[0x0][0x37c] ;  /* 0x0000df00ff017b82 */ /* 0x000fe20000000800 */
[----:B------:R-:W0:Y:S07]  /*0010*/  S2R R5, SR_TID.X ;  /* 0x0000000000057919 */ /* 0x000e2e0000002100 */
[----:B------:R-:W0:Y:S01]  /*0020*/  LDC R0, c[0x0][0x360] ;  /* 0x0000d800ff007b82 */ /* 0x000e220000000800 */
[----:B------:R-:W1:Y:S01]  /*0030*/  LDCU.64 UR6, c[0x0][0x390] ;  /* 0x00007200ff0677ac */ /* 0x000e620008000a00 */
[----:B------:R-:W2:Y:S01]  /*0040*/  S2R R4, SR_TID.Y ;  /* 0x0000000000047919 */ /* 0x000ea20000002200 */
[----:B------:R-:W3:Y:S05]  /*0050*/  LDCU UR8, c[0x0][0x3a0] ;  /* 0x00007400ff0877ac */ /* 0x000eea0008000800 */
[----:B------:R-:W0:Y:S08]  /*0060*/  S2UR UR4, SR_CTAID.X ;  /* 0x00000000000479c3 */ /* 0x000e300000002500 */
[----:B------:R-:W2:Y:S08]  /*0070*/  S2UR UR5, SR_CTAID.Y ;  /* 0x00000000000579c3 */ /* 0x000eb00000002600 */
[----:B------:R-:W2:Y:S08]  /*0080*/  LDC R7, c[0x0][0x364] ;  /* 0x0000d900ff077b82 */ /* 0x000eb00000000800 */
[----:B------:R-:W1:Y:S01]  /*0090*/  LDC R6, c[0x0][0x3b0] ;  /* 0x0000ec00ff067b82 */ /* 0x000e620000000800 */
[----:B0-----:R-:W-:-:S07]  /*00a0*/  IMAD R0, R0, UR4, R5 ;  /* 0x0000000400007c24 */ /* 0x001fce000f8e0205 */
[----:B------:R-:W0:Y:S01]  /*00b0*/  LDC.64 R2, c[0x0][0x388] ;  /* 0x0000e200ff027b82 */ /* 0x000e220000000a00 */
[----:B--2---:R-:W-:Y:S01]  /*00c0*/  IMAD R7, R7, UR5, R4 ;  /* 0x0000000507077c24 */ /* 0x004fe2000f8e0204 */
[----:B------:R-:W2:Y:S01]  /*00d0*/  LDCU.64 UR4, c[0x0][0x358] ;  /* 0x00006b00ff0477ac */ /* 0x000ea20008000a00 */
[----:B-1----:R-:W-:-:S03]  /*00e0*/  IADD3 R5, PT, PT, -R6, UR7, R0 ;  /* 0x0000000706057c10 */ /* 0x002fc6000fffe100 */
[----:B------:R-:W-:Y:S01]  /*00f0*/  IADD3 R4, PT, PT, -R6, UR6, R7 ;  /* 0x0000000606047c10 */ /* 0x000fe2000fffe107 */
[----:B------:R-:W1:Y:S04]  /*0100*/  LDCU UR6, c[0x0][0x3c0] ;  /* 0x00007800ff0677ac */ /* 0x000e680008000800 */
[----:B---3--:R-:W-:-:S04]  /*0110*/  IMAD R5, R4, UR8, R5 ;  /* 0x0000000804057c24 */ /* 0x008fc8000f8e0205 */
[----:B0-----:R-:W-:Y:S02]  /*0120*/  IMAD.WIDE.U32 R2, R5, 0x4, R2 ;  /* 0x0000000405027825 */ /* 0x001fe400078e0002 */
[----:B------:R-:W0:Y:S04]  /*0130*/  LDC.64 R4, c[0x0][0x380] ;  /* 0x0000e000ff047b82 */ /* 0x000e280000000a00 */
[----:B--2---:R-:W2:Y:S01]  /*0140*/  LDG.E R3, desc[UR4][R2.64] ;  /* 0x0000000402037981 */ /* 0x004ea2000c1e1900 */
[----:B-1----:R-:W-:-:S04]  /*0150*/  IMAD R7, R7, UR6, R0 ;  /* 0x0000000607077c24 */ /* 0x002fc8000f8e0200 */
[----:B0-----:R-:W-:-:S05]  /*0160*/  IMAD.WIDE.U32 R4, R7, 0x4, R4 ;  /* 0x0000000407047825 */ /* 0x001fca00078e0004 */
[----:B--2---:R-:W-:Y:S01]  /*0170*/  STG.E desc[UR4][R4.64], R3 ;  /* 0x0000000304007986 */ /* 0x004fe2000c101904 */
[----:B------:R-:W-:Y:S05]  /*0180*/  EXIT ;  /* 0x000000000000794d */ /* 0x000fea0003800000 */
.L_x_27:
        /* <DEDUP_REMOVED lines=15> */
.L_x_32:


//--------------------- .text._Z12getBlock_GPUPiS_ii10Parameters --------------------------
	.section	.text._Z12getBlock_GPUPiS_ii10Parameters,"ax",@progbits
	.align	128
        .global         _Z12getBlock_GPUPiS_ii10Parameters
        .type           _Z12getBlock_GPUPiS_ii10Parameters,@function
        .size           _Z12getBlock_GPUPiS_ii10Parameters,(.L_x_33 - _Z12getBlock_GPUPiS_ii10Parameters)
        .other          _Z12getBlock_GPUPiS_ii10Parameters,@"STO_CUDA_ENTRY STV_DEFAULT"
_Z12getBlock_GPUPiS_ii10Parameters:
.text._Z12getBlock_GPUPiS_ii10Parameters:
        /* <DEDUP_REMOVED lines=9> */
[----:B------:R-:W4:Y:S01]  /*0090*/  LDC.64 R2, c[0x0][0x388] ;  /* 0x0000e200ff027b82 */ /* 0x000f220000000a00 */
[----:B0-----:R-:W-:-:S05]  /*00a0*/  IMAD R0, R0, UR4, R5 ;  /* 0x0000000400007c24 */ /* 0x001fca000f8e0205 */
[----:B-1----:R-:W-:Y:S01]  /*00b0*/  IADD3 R5, PT, PT, R0, UR7, RZ ;  /* 0x0000000700057c10 */ /* 0x002fe2000fffe0ff */
[----:B--2---:R-:W-:Y:S01]  /*00c0*/  IMAD R7, R7, UR5, R4 ;  /* 0x0000000507077c24 */ /* 0x004fe2000f8e0204 */
[----:B------:R-:W0:Y:S04]  /*00d0*/  LDCU.64 UR4, c[0x0][0x358] ;  /* 0x00006b00ff0477ac */ /* 0x000e280008000a00 */
[----:B------:R-:W-:Y:S01]  /*00e0*/  IADD3 R4, PT, PT, R7, UR6, RZ ;  /* 0x0000000607047c10 */ /* 0x000fe2000fffe0ff */
[----:B------:R-:W1:Y:S04]  /*00f0*/  LDCU UR6, c[0x0][0x3b4] ;  /* 0x00007680ff0677ac */ /* 0x000e680008000800 */
[----:B---3--:R-:W-:-:S04]  /*0100*/  IMAD R5, R4, UR8, R5 ;  /* 0x0000000804057c24 */ /* 0x008fc8000f8e0205 */
[----:B----4-:R-:W-:Y:S02]  /*0110*/  IMAD.WIDE.U32 R2, R5, 0x4, R2 ;  /* 0x0000000405027825 */ /* 0x010fe400078e0002 */
[----:B------:R-:W2:Y:S04]  /*0120*/  LDC.64 R4, c[0x0][0x380] ;  /* 0x0000e000ff047b82 */ /* 0x000ea80000000a00 */
[----:B0-----:R-:W3:Y:S01]  /*0130*/  LDG.E R3, desc[UR4][R2.64] ;  /* 0x0000000402037981 */ /* 0x001ee2000c1e1900 */
[----:B-1----:R-:W-:-:S04]  /*0140*/  IMAD R7, R7, UR6, R0 ;  /* 0x0000000607077c24 */ /* 0x002fc8000f8e0200 */
[----:B--2---:R-:W-:-:S05]  /*0150*/  IMAD.WIDE.U32 R4, R7, 0x4, R4 ;  /* 0x0000000407047825 */ /* 0x004fca00078e0004 */
[----:B---3--:R-:W-:Y:S01]  /*0160*/  STG.E desc[UR4][R4.64], R3 ;  /* 0x0000000304007986 */ /* 0x008fe2000c101904 */
[----:B------:R-:W-:Y:S05]  /*0170*/  EXIT ;  /* 0x000000000000794d */ /* 0x000fea0003800000 */
.L_x_28:
        /* <DEDUP_REMOVED lines=16> */
.L_x_33:


//--------------------- .nv.shared._Z14Best_GPU_finalPi --------------------------
	.section	.nv.shared._Z14Best_GPU_finalPi,"aw",@nobits
	.sectionflags	@""
	.align	4
.nv.shared._Z14Best_GPU_finalPi:
	.zero		2560


//--------------------- .nv.shared.reserved.0     --------------------------
	.section	.nv.shared.reserved.0,"aw",@nobits
	.weak		__nv_reservedSMEM_offset_0_alias
	.size		__nv_reservedSMEM_offset_0_alias, 0, 64
	.other		__nv_reservedSMEM_offset_0_alias,@"STO_CUDA_RESERVED_SHARED STV_DEFAULT"
__nv_reservedSMEM_offset_0_alias:
	.zero		0
	.zero		64


//--------------------- .nv.shared._Z8Best_GPUPii --------------------------
	.section	.nv.shared._Z8Best_GPUPii,"aw",@nobits
	.sectionflags	@""
	.align	4
.nv.shared._Z8Best_GPUPii:
	.zero		2048


//--------------------- .nv.shared._Z7SAD_GPUPiS_ii10ParametersS_ --------------------------
	.section	.nv.shared._Z7SAD_GPUPiS_ii10ParametersS_,"aw",@nobits
	.sectionflags	@""
	.align	4
.nv.shared._Z7SAD_GPUPiS_ii10ParametersS_:
	.zero		2048


//--------------------- .nv.constant0._Z14Best_GPU_finalPi --------------------------
	.section	.nv.constant0._Z14Best_GPU_finalPi,"a",@progbits
	.sectionflags	@""
	.align	4
.nv.constant0._Z14Best_GPU_finalPi:
	.zero		904


//--------------------- .nv.constant0._Z8Best_GPUPii --------------------------
	.section	.nv.constant0._Z8Best_GPUPii,"a",@progbits
	.sectionflags	@""
	.align	4
.nv.constant0._Z8Best_GPUPii:
	.zero		908


//--------------------- .nv.constant0._Z7SAD_GPUPiS_ii10ParametersS_ --------------------------
	.section	.nv.constant0._Z7SAD_GPUPiS_ii10ParametersS_,"a",@progbits
	.sectionflags	@""
	.align	4
.nv.constant0._Z7SAD_GPUPiS_ii10ParametersS_:
	.zero		968


//--------------------- .nv.constant0._Z17getSearchArea_GPUPiS_ii10Parametersi --------------------------
	.section	.nv.constant0._Z17getSearchArea_GPUPiS_ii10Parametersi,"a",@progbits
	.sectionflags	@""
	.align	4
.nv.constant0._Z17getSearchArea_GPUPiS_ii10Parametersi:
	.zero		964


//--------------------- .nv.constant0._Z12getBlock_GPUPiS_ii10Parameters --------------------------
	.section	.nv.constant0._Z12getBlock_GPUPiS_ii10Parameters,"a",@progbits
	.sectionflags	@""
	.align	4
.nv.constant0._Z12getBlock_GPUPiS_ii10Parameters:
	.zero		960


//--------------------- SYMBOLS --------------------------

	.type		.nv.reservedSmem.offset0,@object
	.size		.nv.reservedSmem.offset0,0x4
	.type		.nv.reservedSmem.cap,@object
	.size		.nv.reservedSmem.cap,0x4
